//
// Generated by NVIDIA NVVM Compiler
//
// Compiler Build ID: CL-36424714
// Cuda compilation tools, release 13.0, V13.0.88
// Based on NVVM 20.0.0
//

.version 9.0
.target sm_100
.address_size 64

	// .globl	_Z11BatchedPECRiP6__halfS0_S0_iiiiiiiiiiiiii
// _ZZ11BatchedPECRiP6__halfS0_S0_iiiiiiiiiiiiiiE4data has been demoted
// _ZZ11BatchedPECRiP6__halfS0_S0_iiiiiiiiiiiiiiE5index has been demoted
// _ZZ11BatchedPECRiP6__halfS0_S0_iiiiiiiiiiiiiiE5count has been demoted
// _ZZ11BatchedPECRiP6__halfS0_S0_iiiiiiiiiiiiiiE9temp_pool has been demoted

.visible .entry _Z11BatchedPECRiP6__halfS0_S0_iiiiiiiiiiiiii(
	.param .u32 _Z11BatchedPECRiP6__halfS0_S0_iiiiiiiiiiiiii_param_0,
	.param .u64 .ptr .align 1 _Z11BatchedPECRiP6__halfS0_S0_iiiiiiiiiiiiii_param_1,
	.param .u64 .ptr .align 1 _Z11BatchedPECRiP6__halfS0_S0_iiiiiiiiiiiiii_param_2,
	.param .u64 .ptr .align 1 _Z11BatchedPECRiP6__halfS0_S0_iiiiiiiiiiiiii_param_3,
	.param .u32 _Z11BatchedPECRiP6__halfS0_S0_iiiiiiiiiiiiii_param_4,
	.param .u32 _Z11BatchedPECRiP6__halfS0_S0_iiiiiiiiiiiiii_param_5,
	.param .u32 _Z11BatchedPECRiP6__halfS0_S0_iiiiiiiiiiiiii_param_6,
	.param .u32 _Z11BatchedPECRiP6__halfS0_S0_iiiiiiiiiiiiii_param_7,
	.param .u32 _Z11BatchedPECRiP6__halfS0_S0_iiiiiiiiiiiiii_param_8,
	.param .u32 _Z11BatchedPECRiP6__halfS0_S0_iiiiiiiiiiiiii_param_9,
	.param .u32 _Z11BatchedPECRiP6__halfS0_S0_iiiiiiiiiiiiii_param_10,
	.param .u32 _Z11BatchedPECRiP6__halfS0_S0_iiiiiiiiiiiiii_param_11,
	.param .u32 _Z11BatchedPECRiP6__halfS0_S0_iiiiiiiiiiiiii_param_12,
	.param .u32 _Z11BatchedPECRiP6__halfS0_S0_iiiiiiiiiiiiii_param_13,
	.param .u32 _Z11BatchedPECRiP6__halfS0_S0_iiiiiiiiiiiiii_param_14,
	.param .u32 _Z11BatchedPECRiP6__halfS0_S0_iiiiiiiiiiiiii_param_15,
	.param .u32 _Z11BatchedPECRiP6__halfS0_S0_iiiiiiiiiiiiii_param_16,
	.param .u32 _Z11BatchedPECRiP6__halfS0_S0_iiiiiiiiiiiiii_param_17
)
{
	.reg .pred 	%p<40>;
	.reg .b16 	%rs<269>;
	.reg .b32 	%r<365>;
	.reg .b32 	%f<2>;
	.reg .b64 	%rd<75>;
	// demoted variable
	.shared .align 2 .b8 _ZZ11BatchedPECRiP6__halfS0_S0_iiiiiiiiiiiiiiE4data[2048];
	// demoted variable
	.shared .align 4 .b8 _ZZ11BatchedPECRiP6__halfS0_S0_iiiiiiiiiiiiiiE5index[4096];
	// demoted variable
	.shared .align 4 .b8 _ZZ11BatchedPECRiP6__halfS0_S0_iiiiiiiiiiiiiiE5count[800];
	// demoted variable
	.shared .align 2 .b8 _ZZ11BatchedPECRiP6__halfS0_S0_iiiiiiiiiiiiiiE9temp_pool[200];
	ld.param.u32 	%r104, [_Z11BatchedPECRiP6__halfS0_S0_iiiiiiiiiiiiii_param_0];
	ld.param.u64 	%rd7, [_Z11BatchedPECRiP6__halfS0_S0_iiiiiiiiiiiiii_param_1];
	ld.param.u64 	%rd8, [_Z11BatchedPECRiP6__halfS0_S0_iiiiiiiiiiiiii_param_2];
	ld.param.u64 	%rd6, [_Z11BatchedPECRiP6__halfS0_S0_iiiiiiiiiiiiii_param_3];
	ld.param.u32 	%r100, [_Z11BatchedPECRiP6__halfS0_S0_iiiiiiiiiiiiii_param_4];
	ld.param.u32 	%r101, [_Z11BatchedPECRiP6__halfS0_S0_iiiiiiiiiiiiii_param_5];
	ld.param.u32 	%r102, [_Z11BatchedPECRiP6__halfS0_S0_iiiiiiiiiiiiii_param_6];
	ld.param.u32 	%r103, [_Z11BatchedPECRiP6__halfS0_S0_iiiiiiiiiiiiii_param_7];
	ld.param.u32 	%r105, [_Z11BatchedPECRiP6__halfS0_S0_iiiiiiiiiiiiii_param_16];
	ld.param.u32 	%r106, [_Z11BatchedPECRiP6__halfS0_S0_iiiiiiiiiiiiii_param_17];
	cvta.to.global.u64 	%rd1, %rd7;
	cvta.to.global.u64 	%rd2, %rd8;
	mov.u32 	%r1, %ctaid.x;
	mov.u32 	%r2, %ctaid.y;
	mov.u32 	%r107, %nctaid.x;
	mov.u32 	%r108, %nctaid.y;
	mov.u32 	%r3, %ctaid.z;
	mad.lo.s32 	%r109, %r3, %r108, %r2;
	mad.lo.s32 	%r4, %r109, %r107, %r1;
	mov.u32 	%r5, %tid.y;
	mov.u32 	%r6, %ntid.x;
	mov.u32 	%r7, %tid.x;
	mad.lo.s32 	%r8, %r5, %r6, %r7;
	mul.lo.s32 	%r110, %r105, %r104;
	mul.lo.s32 	%r111, %r110, %r106;
	setp.ge.s32 	%p1, %r4, %r111;
	@%p1 bra 	$L__BB0_63;
	mul.lo.s32 	%r113, %r102, %r8;
	mul.lo.s32 	%r358, %r113, %r103;
	setp.lt.s32 	%p2, %r102, 1;
	mov.b32 	%r329, 0;
	@%p2 bra 	$L__BB0_45;
	setp.lt.s32 	%p3, %r103, 1;
	add.s32 	%r115, %r5, %r2;
	mad.lo.s32 	%r10, %r101, %r3, %r115;
	add.s32 	%r11, %r1, %r7;
	@%p3 bra 	$L__BB0_45;
	and.b32  	%r12, %r103, 7;
	add.s32 	%r13, %r12, -1;
	and.b32  	%r14, %r103, 3;
	mov.f32 	%f1, 0f00000000;
	// begin inline asm
	{  cvt.rn.f16.f32 %rs31, %f1;}

	// end inline asm
	and.b32  	%r15, %r103, 2147483640;
	and.b32  	%r16, %r103, 1;
	mov.b32 	%r325, 0;
	mov.u32 	%r329, %r325;
$L__BB0_4:
	setp.lt.u32 	%p4, %r103, 8;
	add.s32 	%r119, %r10, %r325;
	mad.lo.s32 	%r19, %r119, %r100, %r11;
	mul.lo.s32 	%r20, %r325, %r102;
	mov.b32 	%r345, 0;
	@%p4 bra 	$L__BB0_23;
	mov.b32 	%r327, 0;
$L__BB0_6:
	.pragma "nounroll";
	add.s32 	%r121, %r19, %r327;
	mul.wide.s32 	%rd9, %r121, 2;
	add.s64 	%rd3, %rd1, %rd9;
	ld.global.u16 	%rs2, [%rd3];
	// begin inline asm
	{ .reg .pred __$temp3;
  setp.neu.f16  __$temp3, %rs2, %rs31;
  selp.u16 %rs32, 1, 0, __$temp3;}
	// end inline asm
	setp.eq.s16 	%p5, %rs32, 0;
	@%p5 bra 	$L__BB0_8;
	add.s32 	%r122, %r327, %r20;
	add.s32 	%r123, %r329, %r358;
	shl.b32 	%r124, %r123, 1;
	mov.u32 	%r125, _ZZ11BatchedPECRiP6__halfS0_S0_iiiiiiiiiiiiiiE4data;
	add.s32 	%r126, %r125, %r124;
	st.shared.u16 	[%r126], %rs2;
	shl.b32 	%r127, %r123, 2;
	mov.u32 	%r128, _ZZ11BatchedPECRiP6__halfS0_S0_iiiiiiiiiiiiiiE5index;
	add.s32 	%r129, %r128, %r127;
	st.shared.u32 	[%r129], %r122;
	add.s32 	%r329, %r329, 1;
$L__BB0_8:
	ld.global.u16 	%rs3, [%rd3+2];
	// begin inline asm
	{ .reg .pred __$temp3;
  setp.neu.f16  __$temp3, %rs3, %rs31;
  selp.u16 %rs35, 1, 0, __$temp3;}
	// end inline asm
	setp.eq.s16 	%p6, %rs35, 0;
	@%p6 bra 	$L__BB0_10;
	add.s32 	%r130, %r327, %r20;
	add.s32 	%r131, %r130, 1;
	add.s32 	%r132, %r329, %r358;
	shl.b32 	%r133, %r132, 1;
	mov.u32 	%r134, _ZZ11BatchedPECRiP6__halfS0_S0_iiiiiiiiiiiiiiE4data;
	add.s32 	%r135, %r134, %r133;
	st.shared.u16 	[%r135], %rs3;
	shl.b32 	%r136, %r132, 2;
	mov.u32 	%r137, _ZZ11BatchedPECRiP6__halfS0_S0_iiiiiiiiiiiiiiE5index;
	add.s32 	%r138, %r137, %r136;
	st.shared.u32 	[%r138], %r131;
	add.s32 	%r329, %r329, 1;
$L__BB0_10:
	ld.global.u16 	%rs4, [%rd3+4];
	// begin inline asm
	{ .reg .pred __$temp3;
  setp.neu.f16  __$temp3, %rs4, %rs31;
  selp.u16 %rs38, 1, 0, __$temp3;}
	// end inline asm
	setp.eq.s16 	%p7, %rs38, 0;
	@%p7 bra 	$L__BB0_12;
	add.s32 	%r139, %r327, %r20;
	add.s32 	%r140, %r139, 2;
	add.s32 	%r141, %r329, %r358;
	shl.b32 	%r142, %r141, 1;
	mov.u32 	%r143, _ZZ11BatchedPECRiP6__halfS0_S0_iiiiiiiiiiiiiiE4data;
	add.s32 	%r144, %r143, %r142;
	st.shared.u16 	[%r144], %rs4;
	shl.b32 	%r145, %r141, 2;
	mov.u32 	%r146, _ZZ11BatchedPECRiP6__halfS0_S0_iiiiiiiiiiiiiiE5index;
	add.s32 	%r147, %r146, %r145;
	st.shared.u32 	[%r147], %r140;
	add.s32 	%r329, %r329, 1;
$L__BB0_12:
	ld.global.u16 	%rs5, [%rd3+6];
	// begin inline asm
	{ .reg .pred __$temp3;
  setp.neu.f16  __$temp3, %rs5, %rs31;
  selp.u16 %rs41, 1, 0, __$temp3;}
	// end inline asm
	setp.eq.s16 	%p8, %rs41, 0;
	@%p8 bra 	$L__BB0_14;
	add.s32 	%r148, %r327, %r20;
	add.s32 	%r149, %r148, 3;
	add.s32 	%r150, %r329, %r358;
	shl.b32 	%r151, %r150, 1;
	mov.u32 	%r152, _ZZ11BatchedPECRiP6__halfS0_S0_iiiiiiiiiiiiiiE4data;
	add.s32 	%r153, %r152, %r151;
	st.shared.u16 	[%r153], %rs5;
	shl.b32 	%r154, %r150, 2;
	mov.u32 	%r155, _ZZ11BatchedPECRiP6__halfS0_S0_iiiiiiiiiiiiiiE5index;
	add.s32 	%r156, %r155, %r154;
	st.shared.u32 	[%r156], %r149;
	add.s32 	%r329, %r329, 1;
$L__BB0_14:
	ld.global.u16 	%rs6, [%rd3+8];
	// begin inline asm
	{ .reg .pred __$temp3;
  setp.neu.f16  __$temp3, %rs6, %rs31;
  selp.u16 %rs44, 1, 0, __$temp3;}
	// end inline asm
	setp.eq.s16 	%p9, %rs44, 0;
	@%p9 bra 	$L__BB0_16;
	add.s32 	%r157, %r327, %r20;
	add.s32 	%r158, %r157, 4;
	add.s32 	%r159, %r329, %r358;
	shl.b32 	%r160, %r159, 1;
	mov.u32 	%r161, _ZZ11BatchedPECRiP6__halfS0_S0_iiiiiiiiiiiiiiE4data;
	add.s32 	%r162, %r161, %r160;
	st.shared.u16 	[%r162], %rs6;
	shl.b32 	%r163, %r159, 2;
	mov.u32 	%r164, _ZZ11BatchedPECRiP6__halfS0_S0_iiiiiiiiiiiiiiE5index;
	add.s32 	%r165, %r164, %r163;
	st.shared.u32 	[%r165], %r158;
	add.s32 	%r329, %r329, 1;
$L__BB0_16:
	ld.global.u16 	%rs7, [%rd3+10];
	// begin inline asm
	{ .reg .pred __$temp3;
  setp.neu.f16  __$temp3, %rs7, %rs31;
  selp.u16 %rs47, 1, 0, __$temp3;}
	// end inline asm
	setp.eq.s16 	%p10, %rs47, 0;
	@%p10 bra 	$L__BB0_18;
	add.s32 	%r166, %r327, %r20;
	add.s32 	%r167, %r166, 5;
	add.s32 	%r168, %r329, %r358;
	shl.b32 	%r169, %r168, 1;
	mov.u32 	%r170, _ZZ11BatchedPECRiP6__halfS0_S0_iiiiiiiiiiiiiiE4data;
	add.s32 	%r171, %r170, %r169;
	st.shared.u16 	[%r171], %rs7;
	shl.b32 	%r172, %r168, 2;
	mov.u32 	%r173, _ZZ11BatchedPECRiP6__halfS0_S0_iiiiiiiiiiiiiiE5index;
	add.s32 	%r174, %r173, %r172;
	st.shared.u32 	[%r174], %r167;
	add.s32 	%r329, %r329, 1;
$L__BB0_18:
	ld.global.u16 	%rs8, [%rd3+12];
	// begin inline asm
	{ .reg .pred __$temp3;
  setp.neu.f16  __$temp3, %rs8, %rs31;
  selp.u16 %rs50, 1, 0, __$temp3;}
	// end inline asm
	setp.eq.s16 	%p11, %rs50, 0;
	@%p11 bra 	$L__BB0_20;
	add.s32 	%r175, %r327, %r20;
	add.s32 	%r176, %r175, 6;
	add.s32 	%r177, %r329, %r358;
	shl.b32 	%r178, %r177, 1;
	mov.u32 	%r179, _ZZ11BatchedPECRiP6__halfS0_S0_iiiiiiiiiiiiiiE4data;
	add.s32 	%r180, %r179, %r178;
	st.shared.u16 	[%r180], %rs8;
	shl.b32 	%r181, %r177, 2;
	mov.u32 	%r182, _ZZ11BatchedPECRiP6__halfS0_S0_iiiiiiiiiiiiiiE5index;
	add.s32 	%r183, %r182, %r181;
	st.shared.u32 	[%r183], %r176;
	add.s32 	%r329, %r329, 1;
$L__BB0_20:
	ld.global.u16 	%rs9, [%rd3+14];
	// begin inline asm
	{ .reg .pred __$temp3;
  setp.neu.f16  __$temp3, %rs9, %rs31;
  selp.u16 %rs53, 1, 0, __$temp3;}
	// end inline asm
	setp.eq.s16 	%p12, %rs53, 0;
	@%p12 bra 	$L__BB0_22;
	add.s32 	%r184, %r327, %r20;
	add.s32 	%r185, %r184, 7;
	add.s32 	%r186, %r329, %r358;
	shl.b32 	%r187, %r186, 1;
	mov.u32 	%r188, _ZZ11BatchedPECRiP6__halfS0_S0_iiiiiiiiiiiiiiE4data;
	add.s32 	%r189, %r188, %r187;
	st.shared.u16 	[%r189], %rs9;
	shl.b32 	%r190, %r186, 2;
	mov.u32 	%r191, _ZZ11BatchedPECRiP6__halfS0_S0_iiiiiiiiiiiiiiE5index;
	add.s32 	%r192, %r191, %r190;
	st.shared.u32 	[%r192], %r185;
	add.s32 	%r329, %r329, 1;
$L__BB0_22:
	add.s32 	%r327, %r327, 8;
	setp.ne.s32 	%p13, %r327, %r15;
	mov.u32 	%r345, %r15;
	@%p13 bra 	$L__BB0_6;
$L__BB0_23:
	setp.eq.s32 	%p14, %r12, 0;
	@%p14 bra 	$L__BB0_44;
	setp.lt.u32 	%p15, %r13, 3;
	@%p15 bra 	$L__BB0_34;
	add.s32 	%r194, %r19, %r345;
	mul.wide.s32 	%rd10, %r194, 2;
	add.s64 	%rd4, %rd1, %rd10;
	ld.global.u16 	%rs10, [%rd4];
	// begin inline asm
	{ .reg .pred __$temp3;
  setp.neu.f16  __$temp3, %rs10, %rs31;
  selp.u16 %rs56, 1, 0, __$temp3;}
	// end inline asm
	setp.eq.s16 	%p16, %rs56, 0;
	@%p16 bra 	$L__BB0_27;
	add.s32 	%r195, %r345, %r20;
	add.s32 	%r196, %r329, %r358;
	shl.b32 	%r197, %r196, 1;
	mov.u32 	%r198, _ZZ11BatchedPECRiP6__halfS0_S0_iiiiiiiiiiiiiiE4data;
	add.s32 	%r199, %r198, %r197;
	st.shared.u16 	[%r199], %rs10;
	shl.b32 	%r200, %r196, 2;
	mov.u32 	%r201, _ZZ11BatchedPECRiP6__halfS0_S0_iiiiiiiiiiiiiiE5index;
	add.s32 	%r202, %r201, %r200;
	st.shared.u32 	[%r202], %r195;
	add.s32 	%r329, %r329, 1;
$L__BB0_27:
	ld.global.u16 	%rs11, [%rd4+2];
	// begin inline asm
	{ .reg .pred __$temp3;
  setp.neu.f16  __$temp3, %rs11, %rs31;
  selp.u16 %rs59, 1, 0, __$temp3;}
	// end inline asm
	setp.eq.s16 	%p17, %rs59, 0;
	@%p17 bra 	$L__BB0_29;
	add.s32 	%r203, %r345, %r20;
	add.s32 	%r204, %r203, 1;
	add.s32 	%r205, %r329, %r358;
	shl.b32 	%r206, %r205, 1;
	mov.u32 	%r207, _ZZ11BatchedPECRiP6__halfS0_S0_iiiiiiiiiiiiiiE4data;
	add.s32 	%r208, %r207, %r206;
	st.shared.u16 	[%r208], %rs11;
	shl.b32 	%r209, %r205, 2;
	mov.u32 	%r210, _ZZ11BatchedPECRiP6__halfS0_S0_iiiiiiiiiiiiiiE5index;
	add.s32 	%r211, %r210, %r209;
	st.shared.u32 	[%r211], %r204;
	add.s32 	%r329, %r329, 1;
$L__BB0_29:
	ld.global.u16 	%rs12, [%rd4+4];
	// begin inline asm
	{ .reg .pred __$temp3;
  setp.neu.f16  __$temp3, %rs12, %rs31;
  selp.u16 %rs62, 1, 0, __$temp3;}
	// end inline asm
	setp.eq.s16 	%p18, %rs62, 0;
	@%p18 bra 	$L__BB0_31;
	add.s32 	%r212, %r345, %r20;
	add.s32 	%r213, %r212, 2;
	add.s32 	%r214, %r329, %r358;
	shl.b32 	%r215, %r214, 1;
	mov.u32 	%r216, _ZZ11BatchedPECRiP6__halfS0_S0_iiiiiiiiiiiiiiE4data;
	add.s32 	%r217, %r216, %r215;
	st.shared.u16 	[%r217], %rs12;
	shl.b32 	%r218, %r214, 2;
	mov.u32 	%r219, _ZZ11BatchedPECRiP6__halfS0_S0_iiiiiiiiiiiiiiE5index;
	add.s32 	%r220, %r219, %r218;
	st.shared.u32 	[%r220], %r213;
	add.s32 	%r329, %r329, 1;
$L__BB0_31:
	ld.global.u16 	%rs13, [%rd4+6];
	// begin inline asm
	{ .reg .pred __$temp3;
  setp.neu.f16  __$temp3, %rs13, %rs31;
  selp.u16 %rs65, 1, 0, __$temp3;}
	// end inline asm
	setp.eq.s16 	%p19, %rs65, 0;
	@%p19 bra 	$L__BB0_33;
	add.s32 	%r221, %r345, %r20;
	add.s32 	%r222, %r221, 3;
	add.s32 	%r223, %r329, %r358;
	shl.b32 	%r224, %r223, 1;
	mov.u32 	%r225, _ZZ11BatchedPECRiP6__halfS0_S0_iiiiiiiiiiiiiiE4data;
	add.s32 	%r226, %r225, %r224;
	st.shared.u16 	[%r226], %rs13;
	shl.b32 	%r227, %r223, 2;
	mov.u32 	%r228, _ZZ11BatchedPECRiP6__halfS0_S0_iiiiiiiiiiiiiiE5index;
	add.s32 	%r229, %r228, %r227;
	st.shared.u32 	[%r229], %r222;
	add.s32 	%r329, %r329, 1;
$L__BB0_33:
	add.s32 	%r345, %r345, 4;
$L__BB0_34:
	setp.eq.s32 	%p20, %r14, 0;
	@%p20 bra 	$L__BB0_44;
	setp.eq.s32 	%p21, %r14, 1;
	@%p21 bra 	$L__BB0_41;
	add.s32 	%r231, %r19, %r345;
	mul.wide.s32 	%rd11, %r231, 2;
	add.s64 	%rd5, %rd1, %rd11;
	ld.global.u16 	%rs14, [%rd5];
	// begin inline asm
	{ .reg .pred __$temp3;
  setp.neu.f16  __$temp3, %rs14, %rs31;
  selp.u16 %rs68, 1, 0, __$temp3;}
	// end inline asm
	setp.eq.s16 	%p22, %rs68, 0;
	@%p22 bra 	$L__BB0_38;
	add.s32 	%r232, %r345, %r20;
	add.s32 	%r233, %r329, %r358;
	shl.b32 	%r234, %r233, 1;
	mov.u32 	%r235, _ZZ11BatchedPECRiP6__halfS0_S0_iiiiiiiiiiiiiiE4data;
	add.s32 	%r236, %r235, %r234;
	st.shared.u16 	[%r236], %rs14;
	shl.b32 	%r237, %r233, 2;
	mov.u32 	%r238, _ZZ11BatchedPECRiP6__halfS0_S0_iiiiiiiiiiiiiiE5index;
	add.s32 	%r239, %r238, %r237;
	st.shared.u32 	[%r239], %r232;
	add.s32 	%r329, %r329, 1;
$L__BB0_38:
	ld.global.u16 	%rs15, [%rd5+2];
	// begin inline asm
	{ .reg .pred __$temp3;
  setp.neu.f16  __$temp3, %rs15, %rs31;
  selp.u16 %rs71, 1, 0, __$temp3;}
	// end inline asm
	setp.eq.s16 	%p23, %rs71, 0;
	@%p23 bra 	$L__BB0_40;
	add.s32 	%r240, %r345, %r20;
	add.s32 	%r241, %r240, 1;
	add.s32 	%r242, %r329, %r358;
	shl.b32 	%r243, %r242, 1;
	mov.u32 	%r244, _ZZ11BatchedPECRiP6__halfS0_S0_iiiiiiiiiiiiiiE4data;
	add.s32 	%r245, %r244, %r243;
	st.shared.u16 	[%r245], %rs15;
	shl.b32 	%r246, %r242, 2;
	mov.u32 	%r247, _ZZ11BatchedPECRiP6__halfS0_S0_iiiiiiiiiiiiiiE5index;
	add.s32 	%r248, %r247, %r246;
	st.shared.u32 	[%r248], %r241;
	add.s32 	%r329, %r329, 1;
$L__BB0_40:
	add.s32 	%r345, %r345, 2;
$L__BB0_41:
	setp.eq.s32 	%p24, %r16, 0;
	@%p24 bra 	$L__BB0_44;
	add.s32 	%r249, %r19, %r345;
	mul.wide.s32 	%rd12, %r249, 2;
	add.s64 	%rd13, %rd1, %rd12;
	ld.global.u16 	%rs16, [%rd13];
	// begin inline asm
	{ .reg .pred __$temp3;
  setp.neu.f16  __$temp3, %rs16, %rs31;
  selp.u16 %rs74, 1, 0, __$temp3;}
	// end inline asm
	setp.eq.s16 	%p25, %rs74, 0;
	@%p25 bra 	$L__BB0_44;
	add.s32 	%r250, %r345, %r20;
	add.s32 	%r251, %r329, %r358;
	shl.b32 	%r252, %r251, 1;
	mov.u32 	%r253, _ZZ11BatchedPECRiP6__halfS0_S0_iiiiiiiiiiiiiiE4data;
	add.s32 	%r254, %r253, %r252;
	st.shared.u16 	[%r254], %rs16;
	shl.b32 	%r255, %r251, 2;
	mov.u32 	%r256, _ZZ11BatchedPECRiP6__halfS0_S0_iiiiiiiiiiiiiiE5index;
	add.s32 	%r257, %r256, %r255;
	st.shared.u32 	[%r257], %r250;
	add.s32 	%r329, %r329, 1;
$L__BB0_44:
	add.s32 	%r325, %r325, 1;
	setp.ne.s32 	%p26, %r325, %r102;
	@%p26 bra 	$L__BB0_4;
$L__BB0_45:
	shl.b32 	%r259, %r8, 2;
	mov.u32 	%r260, _ZZ11BatchedPECRiP6__halfS0_S0_iiiiiiiiiiiiiiE5count;
	add.s32 	%r261, %r260, %r259;
	st.shared.u32 	[%r261], %r329;
	mov.b32 	%r258, 0;
	// begin inline asm
	cvt.rn.f16.s32 %rs268, %r258;
	// end inline asm
	setp.lt.s32 	%p27, %r329, 1;
	@%p27 bra 	$L__BB0_58;
	add.s32 	%r262, %r329, %r358;
	add.s32 	%r263, %r358, 1;
	max.s32 	%r264, %r262, %r263;
	sub.s32 	%r67, %r264, %r358;
	and.b32  	%r68, %r67, 15;
	sub.s32 	%r265, %r358, %r264;
	setp.gt.u32 	%p28, %r265, -16;
	@%p28 bra 	$L__BB0_49;
	and.b32  	%r266, %r67, -16;
	neg.s32 	%r356, %r266;
	mul.lo.s32 	%r267, %r103, %r102;
	mul.lo.s32 	%r268, %r267, %r8;
	shl.b32 	%r269, %r268, 1;
	mov.u32 	%r270, _ZZ11BatchedPECRiP6__halfS0_S0_iiiiiiiiiiiiiiE4data;
	add.s32 	%r271, %r269, %r270;
	add.s32 	%r355, %r271, 16;
	shl.b32 	%r272, %r268, 2;
	mov.u32 	%r273, _ZZ11BatchedPECRiP6__halfS0_S0_iiiiiiiiiiiiiiE5index;
	add.s32 	%r274, %r272, %r273;
	add.s32 	%r354, %r274, 32;
$L__BB0_48:
	.pragma "nounroll";
	ld.shared.u32 	%r275, [%r354+-32];
	mul.wide.s32 	%rd14, %r275, 2;
	add.s64 	%rd15, %rd2, %rd14;
	ld.shared.u16 	%rs80, [%r355+-16];
	ld.global.u16 	%rs81, [%rd15];
	// begin inline asm
	{mul.f16 %rs79,%rs80,%rs81;
}
	// end inline asm
	// begin inline asm
	{add.f16 %rs82,%rs268,%rs79;
}
	// end inline asm
	ld.shared.u32 	%r276, [%r354+-28];
	mul.wide.s32 	%rd16, %r276, 2;
	add.s64 	%rd17, %rd2, %rd16;
	ld.shared.u16 	%rs86, [%r355+-14];
	ld.global.u16 	%rs87, [%rd17];
	// begin inline asm
	{mul.f16 %rs85,%rs86,%rs87;
}
	// end inline asm
	// begin inline asm
	{add.f16 %rs88,%rs82,%rs85;
}
	// end inline asm
	ld.shared.u32 	%r277, [%r354+-24];
	mul.wide.s32 	%rd18, %r277, 2;
	add.s64 	%rd19, %rd2, %rd18;
	ld.shared.u16 	%rs92, [%r355+-12];
	ld.global.u16 	%rs93, [%rd19];
	// begin inline asm
	{mul.f16 %rs91,%rs92,%rs93;
}
	// end inline asm
	// begin inline asm
	{add.f16 %rs94,%rs88,%rs91;
}
	// end inline asm
	ld.shared.u32 	%r278, [%r354+-20];
	mul.wide.s32 	%rd20, %r278, 2;
	add.s64 	%rd21, %rd2, %rd20;
	ld.shared.u16 	%rs98, [%r355+-10];
	ld.global.u16 	%rs99, [%rd21];
	// begin inline asm
	{mul.f16 %rs97,%rs98,%rs99;
}
	// end inline asm
	// begin inline asm
	{add.f16 %rs100,%rs94,%rs97;
}
	// end inline asm
	ld.shared.u32 	%r279, [%r354+-16];
	mul.wide.s32 	%rd22, %r279, 2;
	add.s64 	%rd23, %rd2, %rd22;
	ld.shared.u16 	%rs104, [%r355+-8];
	ld.global.u16 	%rs105, [%rd23];
	// begin inline asm
	{mul.f16 %rs103,%rs104,%rs105;
}
	// end inline asm
	// begin inline asm
	{add.f16 %rs106,%rs100,%rs103;
}
	// end inline asm
	ld.shared.u32 	%r280, [%r354+-12];
	mul.wide.s32 	%rd24, %r280, 2;
	add.s64 	%rd25, %rd2, %rd24;
	ld.shared.u16 	%rs110, [%r355+-6];
	ld.global.u16 	%rs111, [%rd25];
	// begin inline asm
	{mul.f16 %rs109,%rs110,%rs111;
}
	// end inline asm
	// begin inline asm
	{add.f16 %rs112,%rs106,%rs109;
}
	// end inline asm
	ld.shared.u32 	%r281, [%r354+-8];
	mul.wide.s32 	%rd26, %r281, 2;
	add.s64 	%rd27, %rd2, %rd26;
	ld.shared.u16 	%rs116, [%r355+-4];
	ld.global.u16 	%rs117, [%rd27];
	// begin inline asm
	{mul.f16 %rs115,%rs116,%rs117;
}
	// end inline asm
	// begin inline asm
	{add.f16 %rs118,%rs112,%rs115;
}
	// end inline asm
	ld.shared.u32 	%r282, [%r354+-4];
	mul.wide.s32 	%rd28, %r282, 2;
	add.s64 	%rd29, %rd2, %rd28;
	ld.shared.u16 	%rs122, [%r355+-2];
	ld.global.u16 	%rs123, [%rd29];
	// begin inline asm
	{mul.f16 %rs121,%rs122,%rs123;
}
	// end inline asm
	// begin inline asm
	{add.f16 %rs124,%rs118,%rs121;
}
	// end inline asm
	ld.shared.u32 	%r283, [%r354];
	mul.wide.s32 	%rd30, %r283, 2;
	add.s64 	%rd31, %rd2, %rd30;
	ld.shared.u16 	%rs128, [%r355];
	ld.global.u16 	%rs129, [%rd31];
	// begin inline asm
	{mul.f16 %rs127,%rs128,%rs129;
}
	// end inline asm
	// begin inline asm
	{add.f16 %rs130,%rs124,%rs127;
}
	// end inline asm
	ld.shared.u32 	%r284, [%r354+4];
	mul.wide.s32 	%rd32, %r284, 2;
	add.s64 	%rd33, %rd2, %rd32;
	ld.shared.u16 	%rs134, [%r355+2];
	ld.global.u16 	%rs135, [%rd33];
	// begin inline asm
	{mul.f16 %rs133,%rs134,%rs135;
}
	// end inline asm
	// begin inline asm
	{add.f16 %rs136,%rs130,%rs133;
}
	// end inline asm
	ld.shared.u32 	%r285, [%r354+8];
	mul.wide.s32 	%rd34, %r285, 2;
	add.s64 	%rd35, %rd2, %rd34;
	ld.shared.u16 	%rs140, [%r355+4];
	ld.global.u16 	%rs141, [%rd35];
	// begin inline asm
	{mul.f16 %rs139,%rs140,%rs141;
}
	// end inline asm
	// begin inline asm
	{add.f16 %rs142,%rs136,%rs139;
}
	// end inline asm
	ld.shared.u32 	%r286, [%r354+12];
	mul.wide.s32 	%rd36, %r286, 2;
	add.s64 	%rd37, %rd2, %rd36;
	ld.shared.u16 	%rs146, [%r355+6];
	ld.global.u16 	%rs147, [%rd37];
	// begin inline asm
	{mul.f16 %rs145,%rs146,%rs147;
}
	// end inline asm
	// begin inline asm
	{add.f16 %rs148,%rs142,%rs145;
}
	// end inline asm
	ld.shared.u32 	%r287, [%r354+16];
	mul.wide.s32 	%rd38, %r287, 2;
	add.s64 	%rd39, %rd2, %rd38;
	ld.shared.u16 	%rs152, [%r355+8];
	ld.global.u16 	%rs153, [%rd39];
	// begin inline asm
	{mul.f16 %rs151,%rs152,%rs153;
}
	// end inline asm
	// begin inline asm
	{add.f16 %rs154,%rs148,%rs151;
}
	// end inline asm
	ld.shared.u32 	%r288, [%r354+20];
	mul.wide.s32 	%rd40, %r288, 2;
	add.s64 	%rd41, %rd2, %rd40;
	ld.shared.u16 	%rs158, [%r355+10];
	ld.global.u16 	%rs159, [%rd41];
	// begin inline asm
	{mul.f16 %rs157,%rs158,%rs159;
}
	// end inline asm
	// begin inline asm
	{add.f16 %rs160,%rs154,%rs157;
}
	// end inline asm
	ld.shared.u32 	%r289, [%r354+24];
	mul.wide.s32 	%rd42, %r289, 2;
	add.s64 	%rd43, %rd2, %rd42;
	ld.shared.u16 	%rs164, [%r355+12];
	ld.global.u16 	%rs165, [%rd43];
	// begin inline asm
	{mul.f16 %rs163,%rs164,%rs165;
}
	// end inline asm
	// begin inline asm
	{add.f16 %rs166,%rs160,%rs163;
}
	// end inline asm
	ld.shared.u32 	%r290, [%r354+28];
	mul.wide.s32 	%rd44, %r290, 2;
	add.s64 	%rd45, %rd2, %rd44;
	ld.shared.u16 	%rs170, [%r355+14];
	ld.global.u16 	%rs171, [%rd45];
	// begin inline asm
	{mul.f16 %rs169,%rs170,%rs171;
}
	// end inline asm
	// begin inline asm
	{add.f16 %rs268,%rs166,%rs169;
}
	// end inline asm
	add.s32 	%r358, %r358, 16;
	add.s32 	%r356, %r356, 16;
	add.s32 	%r355, %r355, 32;
	add.s32 	%r354, %r354, 64;
	setp.ne.s32 	%p29, %r356, 0;
	@%p29 bra 	$L__BB0_48;
$L__BB0_49:
	setp.eq.s32 	%p30, %r68, 0;
	@%p30 bra 	$L__BB0_58;
	and.b32  	%r81, %r67, 7;
	setp.lt.u32 	%p31, %r68, 8;
	@%p31 bra 	$L__BB0_52;
	shl.b32 	%r291, %r358, 1;
	mov.u32 	%r292, _ZZ11BatchedPECRiP6__halfS0_S0_iiiiiiiiiiiiiiE4data;
	add.s32 	%r293, %r292, %r291;
	shl.b32 	%r294, %r358, 2;
	mov.u32 	%r295, _ZZ11BatchedPECRiP6__halfS0_S0_iiiiiiiiiiiiiiE5index;
	add.s32 	%r296, %r295, %r294;
	ld.shared.u32 	%r297, [%r296];
	mul.wide.s32 	%rd46, %r297, 2;
	add.s64 	%rd47, %rd2, %rd46;
	ld.shared.u16 	%rs177, [%r293];
	ld.global.u16 	%rs178, [%rd47];
	// begin inline asm
	{mul.f16 %rs176,%rs177,%rs178;
}
	// end inline asm
	// begin inline asm
	{add.f16 %rs179,%rs268,%rs176;
}
	// end inline asm
	ld.shared.u32 	%r298, [%r296+4];
	mul.wide.s32 	%rd48, %r298, 2;
	add.s64 	%rd49, %rd2, %rd48;
	ld.shared.u16 	%rs183, [%r293+2];
	ld.global.u16 	%rs184, [%rd49];
	// begin inline asm
	{mul.f16 %rs182,%rs183,%rs184;
}
	// end inline asm
	// begin inline asm
	{add.f16 %rs185,%rs179,%rs182;
}
	// end inline asm
	ld.shared.u32 	%r299, [%r296+8];
	mul.wide.s32 	%rd50, %r299, 2;
	add.s64 	%rd51, %rd2, %rd50;
	ld.shared.u16 	%rs189, [%r293+4];
	ld.global.u16 	%rs190, [%rd51];
	// begin inline asm
	{mul.f16 %rs188,%rs189,%rs190;
}
	// end inline asm
	// begin inline asm
	{add.f16 %rs191,%rs185,%rs188;
}
	// end inline asm
	ld.shared.u32 	%r300, [%r296+12];
	mul.wide.s32 	%rd52, %r300, 2;
	add.s64 	%rd53, %rd2, %rd52;
	ld.shared.u16 	%rs195, [%r293+6];
	ld.global.u16 	%rs196, [%rd53];
	// begin inline asm
	{mul.f16 %rs194,%rs195,%rs196;
}
	// end inline asm
	// begin inline asm
	{add.f16 %rs197,%rs191,%rs194;
}
	// end inline asm
	ld.shared.u32 	%r301, [%r296+16];
	mul.wide.s32 	%rd54, %r301, 2;
	add.s64 	%rd55, %rd2, %rd54;
	ld.shared.u16 	%rs201, [%r293+8];
	ld.global.u16 	%rs202, [%rd55];
	// begin inline asm
	{mul.f16 %rs200,%rs201,%rs202;
}
	// end inline asm
	// begin inline asm
	{add.f16 %rs203,%rs197,%rs200;
}
	// end inline asm
	ld.shared.u32 	%r302, [%r296+20];
	mul.wide.s32 	%rd56, %r302, 2;
	add.s64 	%rd57, %rd2, %rd56;
	ld.shared.u16 	%rs207, [%r293+10];
	ld.global.u16 	%rs208, [%rd57];
	// begin inline asm
	{mul.f16 %rs206,%rs207,%rs208;
}
	// end inline asm
	// begin inline asm
	{add.f16 %rs209,%rs203,%rs206;
}
	// end inline asm
	ld.shared.u32 	%r303, [%r296+24];
	mul.wide.s32 	%rd58, %r303, 2;
	add.s64 	%rd59, %rd2, %rd58;
	ld.shared.u16 	%rs213, [%r293+12];
	ld.global.u16 	%rs214, [%rd59];
	// begin inline asm
	{mul.f16 %rs212,%rs213,%rs214;
}
	// end inline asm
	// begin inline asm
	{add.f16 %rs215,%rs209,%rs212;
}
	// end inline asm
	ld.shared.u32 	%r304, [%r296+28];
	mul.wide.s32 	%rd60, %r304, 2;
	add.s64 	%rd61, %rd2, %rd60;
	ld.shared.u16 	%rs219, [%r293+14];
	ld.global.u16 	%rs220, [%rd61];
	// begin inline asm
	{mul.f16 %rs218,%rs219,%rs220;
}
	// end inline asm
	// begin inline asm
	{add.f16 %rs268,%rs215,%rs218;
}
	// end inline asm
	add.s32 	%r358, %r358, 8;
$L__BB0_52:
	setp.eq.s32 	%p32, %r81, 0;
	@%p32 bra 	$L__BB0_58;
	and.b32  	%r84, %r67, 3;
	setp.lt.u32 	%p33, %r81, 4;
	@%p33 bra 	$L__BB0_55;
	shl.b32 	%r305, %r358, 1;
	mov.u32 	%r306, _ZZ11BatchedPECRiP6__halfS0_S0_iiiiiiiiiiiiiiE4data;
	add.s32 	%r307, %r306, %r305;
	shl.b32 	%r308, %r358, 2;
	mov.u32 	%r309, _ZZ11BatchedPECRiP6__halfS0_S0_iiiiiiiiiiiiiiE5index;
	add.s32 	%r310, %r309, %r308;
	ld.shared.u32 	%r311, [%r310];
	mul.wide.s32 	%rd62, %r311, 2;
	add.s64 	%rd63, %rd2, %rd62;
	ld.shared.u16 	%rs226, [%r307];
	ld.global.u16 	%rs227, [%rd63];
	// begin inline asm
	{mul.f16 %rs225,%rs226,%rs227;
}
	// end inline asm
	// begin inline asm
	{add.f16 %rs228,%rs268,%rs225;
}
	// end inline asm
	ld.shared.u32 	%r312, [%r310+4];
	mul.wide.s32 	%rd64, %r312, 2;
	add.s64 	%rd65, %rd2, %rd64;
	ld.shared.u16 	%rs232, [%r307+2];
	ld.global.u16 	%rs233, [%rd65];
	// begin inline asm
	{mul.f16 %rs231,%rs232,%rs233;
}
	// end inline asm
	// begin inline asm
	{add.f16 %rs234,%rs228,%rs231;
}
	// end inline asm
	ld.shared.u32 	%r313, [%r310+8];
	mul.wide.s32 	%rd66, %r313, 2;
	add.s64 	%rd67, %rd2, %rd66;
	ld.shared.u16 	%rs238, [%r307+4];
	ld.global.u16 	%rs239, [%rd67];
	// begin inline asm
	{mul.f16 %rs237,%rs238,%rs239;
}
	// end inline asm
	// begin inline asm
	{add.f16 %rs240,%rs234,%rs237;
}
	// end inline asm
	ld.shared.u32 	%r314, [%r310+12];
	mul.wide.s32 	%rd68, %r314, 2;
	add.s64 	%rd69, %rd2, %rd68;
	ld.shared.u16 	%rs244, [%r307+6];
	ld.global.u16 	%rs245, [%rd69];
	// begin inline asm
	{mul.f16 %rs243,%rs244,%rs245;
}
	// end inline asm
	// begin inline asm
	{add.f16 %rs268,%rs240,%rs243;
}
	// end inline asm
	add.s32 	%r358, %r358, 4;
$L__BB0_55:
	setp.eq.s32 	%p34, %r84, 0;
	@%p34 bra 	$L__BB0_58;
	shl.b32 	%r315, %r358, 2;
	mov.u32 	%r316, _ZZ11BatchedPECRiP6__halfS0_S0_iiiiiiiiiiiiiiE5index;
	add.s32 	%r363, %r316, %r315;
	shl.b32 	%r317, %r358, 1;
	mov.u32 	%r318, _ZZ11BatchedPECRiP6__halfS0_S0_iiiiiiiiiiiiiiE4data;
	add.s32 	%r362, %r318, %r317;
	neg.s32 	%r361, %r84;
$L__BB0_57:
	.pragma "nounroll";
	ld.shared.u32 	%r319, [%r363];
	mul.wide.s32 	%rd70, %r319, 2;
	add.s64 	%rd71, %rd2, %rd70;
	ld.shared.u16 	%rs250, [%r362];
	ld.global.u16 	%rs251, [%rd71];
	// begin inline asm
	{mul.f16 %rs249,%rs250,%rs251;
}
	// end inline asm
	// begin inline asm
	{add.f16 %rs268,%rs268,%rs249;
}
	// end inline asm
	add.s32 	%r363, %r363, 4;
	add.s32 	%r362, %r362, 2;
	add.s32 	%r361, %r361, 1;
	setp.ne.s32 	%p35, %r361, 0;
	@%p35 bra 	$L__BB0_57;
$L__BB0_58:
	shl.b32 	%r320, %r8, 1;
	mov.u32 	%r321, _ZZ11BatchedPECRiP6__halfS0_S0_iiiiiiiiiiiiiiE9temp_pool;
	add.s32 	%r96, %r321, %r320;
	st.shared.u16 	[%r96], %rs268;
	bar.warp.sync 	-1;
	mov.u32 	%r322, %ntid.y;
	mul.lo.s32 	%r364, %r6, %r322;
	setp.lt.u32 	%p36, %r364, 2;
	@%p36 bra 	$L__BB0_62;
$L__BB0_59:
	shr.u32 	%r99, %r364, 1;
	setp.ge.u32 	%p37, %r8, %r99;
	@%p37 bra 	$L__BB0_61;
	and.b32  	%r323, %r364, 4194302;
	add.s32 	%r324, %r96, %r323;
	ld.shared.u16 	%rs256, [%r96];
	ld.shared.u16 	%rs257, [%r324];
	// begin inline asm
	{ .reg .pred __$temp3;
  setp.gt.f16  __$temp3, %rs256, %rs257;
  selp.u16 %rs255, 1, 0, __$temp3;}
	// end inline asm
	setp.eq.s16 	%p38, %rs255, 0;
	selp.b16 	%rs258, %rs257, %rs256, %p38;
	st.shared.u16 	[%r96], %rs258;
$L__BB0_61:
	setp.gt.u32 	%p39, %r364, 3;
	mov.u32 	%r364, %r99;
	@%p39 bra 	$L__BB0_59;
$L__BB0_62:
	cvta.to.global.u64 	%rd72, %rd6;
	mul.wide.s32 	%rd73, %r4, 2;
	add.s64 	%rd74, %rd72, %rd73;
	ld.shared.u16 	%rs259, [_ZZ11BatchedPECRiP6__halfS0_S0_iiiiiiiiiiiiiiE9temp_pool];
	st.global.u16 	[%rd74], %rs259;
$L__BB0_63:
	ret;

}


// ===== COMPILED SASS (sm_100) =====

	.target	sm_100

	.elftype	@"ET_EXEC"


//--------------------- .note.nv.tkinfo           --------------------------
	.section	.note.nv.tkinfo,"",@"SHT_NOTE"
	.sectionflags	@"SHF_NOTE_NV_TKINFO"
	.tkinfo
        /*0018*/ 	.word	0x00000002
        /*0030*/ 	.string	""
        /*0030*/ 	.string	"ptxas"
        /*0030*/ 	.string	"Cuda compilation tools, release 13.0, V13.0.88"
        /*0030*/ 	.string	"Build cuda_13.0.r13.0/compiler.36424714_0"
        /*0030*/ 	.string	"-arch sm_100 -m 64 "



//--------------------- .note.nv.cuinfo           --------------------------
	.section	.note.nv.cuinfo,"",@"SHT_NOTE"
	.sectionflags	@"SHF_NOTE_NV_CUINFO"
        /*0018*/ 	.short	0x0002
        /*001a*/ 	.short	0x0064
        /*001c*/ 	.short	0x0082
	.zero		2


//--------------------- .nv.info                  --------------------------
	.section	.nv.info,"",@"SHT_CUDA_INFO"
	.align	4


	//----- nvinfo : EIATTR_REGCOUNT
	.align		4
        /*0000*/ 	.byte	0x04, 0x2f
        /*0002*/ 	.short	(.L_1 - .L_0)
	.align		4
.L_0:
        /*0004*/ 	.word	index@(_Z11BatchedPECRiP6__halfS0_S0_iiiiiiiiiiiiii)
        /*0008*/ 	.word	0x00000020


	//----- nvinfo : EIATTR_FRAME_SIZE
	.align		4
.L_1:
        /*000c*/ 	.byte	0x04, 0x11
        /*000e*/ 	.short	(.L_3 - .L_2)
	.align		4
.L_2:
        /*0010*/ 	.word	index@(_Z11BatchedPECRiP6__halfS0_S0_iiiiiiiiiiiiii)
        /*0014*/ 	.word	0x00000000


	//----- nvinfo : EIATTR_MIN_STACK_SIZE
	.align		4
.L_3:
        /*0018*/ 	.byte	0x04, 0x12
        /*001a*/ 	.short	(.L_5 - .L_4)
	.align		4
.L_4:
        /*001c*/ 	.word	index@(_Z11BatchedPECRiP6__halfS0_S0_iiiiiiiiiiiiii)
        /*0020*/ 	.word	0x00000000
.L_5:


//--------------------- .nv.compat                --------------------------
	.section	.nv.compat,"",@"SHT_CUDA_COMPAT_INFO"
	.align	4
        /*0000*/ 	.byte	0x02, 0x09, 0x00, 0x00, 0x02, 0x02, 0x01, 0x00, 0x02, 0x05, 0x05, 0x00, 0x03, 0x07, 0x01, 0x01
        /*0010*/ 	.byte	0x02, 0x03, 0x00, 0x00, 0x02, 0x06, 0x01, 0x00, 0x04, 0x0b, 0x08, 0x00, 0x09, 0x00, 0x00, 0x00
        /*0020*/ 	.byte	0x00, 0x00, 0x00, 0x00


//--------------------- .nv.info._Z11BatchedPECRiP6__halfS0_S0_iiiiiiiiiiiiii --------------------------
	.section	.nv.info._Z11BatchedPECRiP6__halfS0_S0_iiiiiiiiiiiiii,"",@"SHT_CUDA_INFO"
	.sectionflags	@""
	.align	4


	//----- nvinfo : EIATTR_CUDA_API_VERSION
	.align		4
        /*0000*/ 	.byte	0x04, 0x37
        /*0002*/ 	.short	(.L_7 - .L_6)
.L_6:
        /*0004*/ 	.word	0x00000082


	//----- nvinfo : EIATTR_KPARAM_INFO
	.align		4
.L_7:
        /*0008*/ 	.byte	0x04, 0x17
        /*000a*/ 	.short	(.L_9 - .L_8)
.L_8:
        /*000c*/ 	.word	0x00000000
        /*0010*/ 	.short	0x0011
        /*0012*/ 	.short	0x0054
        /*0014*/ 	.byte	0x00, 0xf0, 0x11, 0x00


	//----- nvinfo : EIATTR_KPARAM_INFO
	.align		4
.L_9:
        /*0018*/ 	.byte	0x04, 0x17
        /*001a*/ 	.short	(.L_11 - .L_10)
.L_10:
        /*001c*/ 	.word	0x00000000
        /*0020*/ 	.short	0x0010
        /*0022*/ 	.short	0x0050
        /*0024*/ 	.byte	0x00, 0xf0, 0x11, 0x00


	//----- nvinfo : EIATTR_KPARAM_INFO
	.align		4
.L_11:
        /*0028*/ 	.byte	0x04, 0x17
        /*002a*/ 	.short	(.L_13 - .L_12)
.L_12:
        /*002c*/ 	.word	0x00000000
        /*0030*/ 	.short	0x000f
        /*0032*/ 	.short	0x004c
        /*0034*/ 	.byte	0x00, 0xf0, 0x11, 0x00


	//----- nvinfo : EIATTR_KPARAM_INFO
	.align		4
.L_13:
        /*0038*/ 	.byte	0x04, 0x17
        /*003a*/ 	.short	(.L_15 - .L_14)
.L_14:
        /*003c*/ 	.word	0x00000000
        /*0040*/ 	.short	0x000e
        /*0042*/ 	.short	0x0048
        /*0044*/ 	.byte	0x00, 0xf0, 0x11, 0x00


	//----- nvinfo : EIATTR_KPARAM_INFO
	.align		4
.L_15:
        /*0048*/ 	.byte	0x04, 0x17
        /*004a*/ 	.short	(.L_17 - .L_16)
.L_16:
        /*004c*/ 	.word	0x00000000
        /*0050*/ 	.short	0x000d
        /*0052*/ 	.short	0x0044
        /*0054*/ 	.byte	0x00, 0xf0, 0x11, 0x00


	//----- nvinfo : EIATTR_KPARAM_INFO
	.align		4
.L_17:
        /*0058*/ 	.byte	0x04, 0x17
        /*005a*/ 	.short	(.L_19 - .L_18)
.L_18:
        /*005c*/ 	.word	0x00000000
        /*0060*/ 	.short	0x000c
        /*0062*/ 	.short	0x0040
        /*0064*/ 	.byte	0x00, 0xf0, 0x11, 0x00


	//----- nvinfo : EIATTR_KPARAM_INFO
	.align		4
.L_19:
        /*0068*/ 	.byte	0x04, 0x17
        /*006a*/ 	.short	(.L_21 - .L_20)
.L_20:
        /*006c*/ 	.word	0x00000000
        /*0070*/ 	.short	0x000b
        /*0072*/ 	.short	0x003c
        /*0074*/ 	.byte	0x00, 0xf0, 0x11, 0x00


	//----- nvinfo : EIATTR_KPARAM_INFO
	.align		4
.L_21:
        /*0078*/ 	.byte	0x04, 0x17
        /*007a*/ 	.short	(.L_23 - .L_22)
.L_22:
        /*007c*/ 	.word	0x00000000
        /*0080*/ 	.short	0x000a
        /*0082*/ 	.short	0x0038
        /*0084*/ 	.byte	0x00, 0xf0, 0x11, 0x00


	//----- nvinfo : EIATTR_KPARAM_INFO
	.align		4
.L_23:
        /*0088*/ 	.byte	0x04, 0x17
        /*008a*/ 	.short	(.L_25 - .L_24)
.L_24:
        /*008c*/ 	.word	0x00000000
        /*0090*/ 	.short	0x0009
        /*0092*/ 	.short	0x0034
        /*0094*/ 	.byte	0x00, 0xf0, 0x11, 0x00


	//----- nvinfo : EIATTR_KPARAM_INFO
	.align		4
.L_25:
        /*0098*/ 	.byte	0x04, 0x17
        /*009a*/ 	.short	(.L_27 - .L_26)
.L_26:
        /*009c*/ 	.word	0x00000000
        /*00a0*/ 	.short	0x0008
        /*00a2*/ 	.short	0x0030
        /*00a4*/ 	.byte	0x00, 0xf0, 0x11, 0x00


	//----- nvinfo : EIATTR_KPARAM_INFO
	.align		4
.L_27:
        /*00a8*/ 	.byte	0x04, 0x17
        /*00aa*/ 	.short	(.L_29 - .L_28)
.L_28:
        /*00ac*/ 	.word	0x00000000
        /*00b0*/ 	.short	0x0007
        /*00b2*/ 	.short	0x002c
        /*00b4*/ 	.byte	0x00, 0xf0, 0x11, 0x00


	//----- nvinfo : EIATTR_KPARAM_INFO
	.align		4
.L_29:
        /*00b8*/ 	.byte	0x04, 0x17
        /*00ba*/ 	.short	(.L_31 - .L_30)
.L_30:
        /*00bc*/ 	.word	0x00000000
        /*00c0*/ 	.short	0x0006
        /*00c2*/ 	.short	0x0028
        /*00c4*/ 	.byte	0x00, 0xf0, 0x11, 0x00


	//----- nvinfo : EIATTR_KPARAM_INFO
	.align		4
.L_31:
        /*00c8*/ 	.byte	0x04, 0x17
        /*00ca*/ 	.short	(.L_33 - .L_32)
.L_32:
        /*00cc*/ 	.word	0x00000000
        /*00d0*/ 	.short	0x0005
        /*00d2*/ 	.short	0x0024
        /*00d4*/ 	.byte	0x00, 0xf0, 0x11, 0x00


	//----- nvinfo : EIATTR_KPARAM_INFO
	.align		4
.L_33:
        /*00d8*/ 	.byte	0x04, 0x17
        /*00da*/ 	.short	(.L_35 - .L_34)
.L_34:
        /*00dc*/ 	.word	0x00000000
        /*00e0*/ 	.short	0x0004
        /*00e2*/ 	.short	0x0020
        /*00e4*/ 	.byte	0x00, 0xf0, 0x11, 0x00


	//----- nvinfo : EIATTR_KPARAM_INFO
	.align		4
.L_35:
        /*00e8*/ 	.byte	0x04, 0x17
        /*00ea*/ 	.short	(.L_37 - .L_36)
.L_36:
        /*00ec*/ 	.word	0x00000000
        /*00f0*/ 	.short	0x0003
        /*00f2*/ 	.short	0x0018
        /*00f4*/ 	.byte	0x00, 0xf5, 0x21, 0x00


	//----- nvinfo : EIATTR_KPARAM_INFO
	.align		4
.L_37:
        /*00f8*/ 	.byte	0x04, 0x17
        /*00fa*/ 	.short	(.L_39 - .L_38)
.L_38:
        /*00fc*/ 	.word	0x00000000
        /*0100*/ 	.short	0x0002
        /*0102*/ 	.short	0x0010
        /*0104*/ 	.byte	0x00, 0xf5, 0x21, 0x00


	//----- nvinfo : EIATTR_KPARAM_INFO
	.align		4
.L_39:
        /*0108*/ 	.byte	0x04, 0x17
        /*010a*/ 	.short	(.L_41 - .L_40)
.L_40:
        /*010c*/ 	.word	0x00000000
        /*0110*/ 	.short	0x0001
        /*0112*/ 	.short	0x0008
        /*0114*/ 	.byte	0x00, 0xf5, 0x21, 0x00


	//----- nvinfo : EIATTR_KPARAM_INFO
	.align		4
.L_41:
        /*0118*/ 	.byte	0x04, 0x17
        /*011a*/ 	.short	(.L_43 - .L_42)
.L_42:
        /*011c*/ 	.word	0x00000000
        /*0120*/ 	.short	0x0000
        /*0122*/ 	.short	0x0000
        /*0124*/ 	.byte	0x00, 0xf0, 0x11, 0x00


	//----- nvinfo : EIATTR_SPARSE_MMA_MASK
	.align		4
.L_43:
        /*0128*/ 	.byte	0x03, 0x50
        /*012a*/ 	.short	0x0000


	//----- nvinfo : EIATTR_MAXREG_COUNT
	.align		4
        /*012c*/ 	.byte	0x03, 0x1b
        /*012e*/ 	.short	0x00ff


	//----- nvinfo : EIATTR_MERCURY_ISA_VERSION
	.align		4
        /*0130*/ 	.byte	0x03, 0x5f
        /*0132*/ 	.short	0x0101


	//----- nvinfo : EIATTR_INT_WARP_WIDE_INSTR_OFFSETS
	.align		4
        /*0134*/ 	.byte	0x04, 0x31
        /*0136*/ 	.short	(.L_45 - .L_44)


	//   ....[0]....
.L_44:
        /*0138*/ 	.word	0x00002330


	//----- nvinfo : EIATTR_COOP_GROUP_MASK_REGIDS
	.align		4
.L_45:
        /*013c*/ 	.byte	0x04, 0x29
        /*013e*/ 	.short	(.L_47 - .L_46)


	//   ....[0]....
.L_46:
        /*0140*/ 	.word	0xffffffff


	//----- nvinfo : EIATTR_COOP_GROUP_INSTR_OFFSETS
	.align		4
.L_47:
        /*0144*/ 	.byte	0x04, 0x28
        /*0146*/ 	.short	(.L_49 - .L_48)


	//   ....[0]....
.L_48:
        /*0148*/ 	.word	0x000022f0


	//----- nvinfo : EIATTR_VRC_CTA_INIT_COUNT
	.align		4
.L_49:
        /*014c*/ 	.byte	0x02, 0x4a
	.zero		1
	.zero		1


	//----- nvinfo : EIATTR_EXIT_INSTR_OFFSETS
	.align		4
        /*0150*/ 	.byte	0x04, 0x1c
        /*0152*/ 	.short	(.L_51 - .L_50)


	//   ....[0]....
.L_50:
        /*0154*/ 	.word	0x000000d0


	//   ....[1]....
        /*0158*/ 	.word	0x00002440


	//----- nvinfo : EIATTR_CRS_STACK_SIZE
	.align		4
.L_51:
        /*015c*/ 	.byte	0x04, 0x1e
        /*015e*/ 	.short	(.L_53 - .L_52)
.L_52:
        /*0160*/ 	.word	0x00000000


	//----- nvinfo : EIATTR_CBANK_PARAM_SIZE
	.align		4
.L_53:
        /*0164*/ 	.byte	0x03, 0x19
        /*0166*/ 	.short	0x0058


	//----- nvinfo : EIATTR_PARAM_CBANK
	.align		4
        /*0168*/ 	.byte	0x04, 0x0a
        /*016a*/ 	.short	(.L_55 - .L_54)
	.align		4
.L_54:
        /*016c*/ 	.word	index@(.nv.constant0._Z11BatchedPECRiP6__halfS0_S0_iiiiiiiiiiiiii)
        /*0170*/ 	.short	0x0380
        /*0172*/ 	.short	0x0058


	//----- nvinfo : EIATTR_SW_WAR
	.align		4
.L_55:
        /*0174*/ 	.byte	0x04, 0x36
        /*0176*/ 	.short	(.L_57 - .L_56)
.L_56:
        /*0178*/ 	.word	0x00000008
.L_57:


//--------------------- .nv.callgraph             --------------------------
	.section	.nv.callgraph,"",@"SHT_CUDA_CALLGRAPH"
	.align	4
	.sectionentsize	8
	.align		4
        /*0000*/ 	.word	0x00000000
	.align		4
        /*0004*/ 	.word	0xffffffff
	.align		4
        /*0008*/ 	.word	0x00000000
	.align		4
        /*000c*/ 	.word	0xfffffffe
	.align		4
        /*0010*/ 	.word	0x00000000
	.align		4
        /*0014*/ 	.word	0xfffffffd
	.align		4
        /*0018*/ 	.word	0x00000000
	.align		4
        /*001c*/ 	.word	0xfffffffc


//--------------------- .text._Z11BatchedPECRiP6__halfS0_S0_iiiiiiiiiiiiii --------------------------
	.section	.text._Z11BatchedPECRiP6__halfS0_S0_iiiiiiiiiiiiii,"ax",@progbits
	.align	128
        .global         _Z11BatchedPECRiP6__halfS0_S0_iiiiiiiiiiiiii
        .type           _Z11BatchedPECRiP6__halfS0_S0_iiiiiiiiiiiiii,@function
        .size           _Z11BatchedPECRiP6__halfS0_S0_iiiiiiiiiiiiii,(.L_x_27 - _Z11BatchedPECRiP6__halfS0_S0_iiiiiiiiiiiiii)
        .other          _Z11BatchedPECRiP6__halfS0_S0_iiiiiiiiiiiiii,@"STO_CUDA_ENTRY STV_DEFAULT"
_Z11BatchedPECRiP6__halfS0_S0_iiiiiiiiiiiiii:
.text._Z11BatchedPECRiP6__halfS0_S0_iiiiiiiiiiiiii:
[----:B------:R-:W-:Y:S01]  /*0000*/  LDC R1, c[0x0][0x37c] ;  /* 0x0000df00ff017b82 */ /* 0x000fe20000000800 */
[----:B------:R-:W0:Y:S07]  /*0010*/  S2R R4, SR_CTAID.Z ;  /* 0x0000000000047919 */ /* 0x000e2e0000002700 */
[----:B------:R-:W1:Y:S01]  /*0020*/  LDC R3, c[0x0][0x370] ;  /* 0x0000dc00ff037b82 */ /* 0x000e620000000800 */
[----:B------:R-:W2:Y:S01]  /*0030*/  LDCU UR6, c[0x0][0x380] ;  /* 0x00007000ff0677ac */ /* 0x000ea20008000800 */
[----:B------:R-:W2:Y:S06]  /*0040*/  LDCU.64 UR4, c[0x0][0x3d0] ;  /* 0x00007a00ff0477ac */ /* 0x000eac0008000a00 */
[----:B------:R-:W0:Y:S08]  /*0050*/  S2UR UR8, SR_CTAID.Y ;  /* 0x00000000000879c3 */ /* 0x000e300000002600 */
[----:B------:R-:W0:Y:S01]  /*0060*/  LDC R0, c[0x0][0x374] ;  /* 0x0000dd00ff007b82 */ /* 0x000e220000000800 */
[----:B--2---:R-:W-:-:S07]  /*0070*/  UIMAD UR4, UR4, UR6, URZ ;  /* 0x00000006040472a4 */ /* 0x004fce000f8e02ff */
[----:B------:R-:W1:Y:S01]  /*0080*/  S2UR UR7, SR_CTAID.X ;  /* 0x00000000000779c3 */ /* 0x000e620000002500 */
[----:B------:R-:W-:Y:S01]  /*0090*/  UIMAD UR4, UR4, UR5, URZ ;  /* 0x00000005040472a4 */ /* 0x000fe2000f8e02ff */
[----:B0-----:R-:W-:-:S04]  /*00a0*/  IMAD R0, R0, R4, UR8 ;  /* 0x0000000800007e24 */ /* 0x001fc8000f8e0204 */
[----:B-1----:R-:W-:-:S05]  /*00b0*/  IMAD R0, R0, R3, UR7 ;  /* 0x0000000700007e24 */ /* 0x002fca000f8e0203 */
[----:B------:R-:W-:-:S13]  /*00c0*/  ISETP.GE.AND P0, PT, R0, UR4, PT ;  /* 0x0000000400007c0c */ /* 0x000fda000bf06270 */
[----:B------:R-:W-:Y:S05]  /*00d0*/  @P0 EXIT ;  /* 0x000000000000094d */ /* 0x000fea0003800000 */
[----:B------:R-:W0:Y:S01]  /*00e0*/  S2R R9, SR_TID.Y ;  /* 0x0000000000097919 */ /* 0x000e220000002200 */
[----:B------:R-:W1:Y:S01]  /*00f0*/  LDCU.64 UR4, c[0x0][0x3a8] ;  /* 0x00007500ff0477ac */ /* 0x000e620008000a00 */
[----:B------:R-:W-:Y:S01]  /*0100*/  HFMA2 R8, -RZ, RZ, 0, 0 ;  /* 0x00000000ff087431 */ /* 0x000fe200000001ff */
[----:B------:R-:W0:Y:S01]  /*0110*/  S2R R10, SR_TID.X ;  /* 0x00000000000a7919 */ /* 0x000e220000002100 */
[----:B------:R-:W0:Y:S01]  /*0120*/  LDCU UR6, c[0x0][0x360] ;  /* 0x00006c00ff0677ac */ /* 0x000e220008000800 */
[----:B------:R-:W2:Y:S01]  /*0130*/  LDCU.64 UR12, c[0x0][0x358] ;  /* 0x00006b00ff0c77ac */ /* 0x000ea20008000a00 */
[----:B-1----:R-:W-:Y:S01]  /*0140*/  UISETP.GE.AND UP0, UPT, UR4, 0x1, UPT ;  /* 0x000000010400788c */ /* 0x002fe2000bf06270 */
[----:B0-----:R-:W-:-:S04]  /*0150*/  IMAD R2, R9, UR6, R10 ;  /* 0x0000000609027c24 */ /* 0x001fc8000f8e020a */
[----:B------:R-:W-:-:S04]  /*0160*/  IMAD R3, R2, UR4, RZ ;  /* 0x0000000402037c24 */ /* 0x000fc8000f8e02ff */
[----:B------:R-:W-:Y:S01]  /*0170*/  IMAD R3, R3, UR5, RZ ;  /* 0x0000000503037c24 */ /* 0x000fe2000f8e02ff */
[----:B--2---:R-:W-:Y:S06]  /*0180*/  BRA.U !UP0, `(.L_x_0) ;  /* 0x0000001108b47547 */ /* 0x004fec000b800000 */
[----:B------:R-:W-:-:S09]  /*0190*/  UISETP.GE.AND UP0, UPT, UR5, 0x1, UPT ;  /* 0x000000010500788c */ /* 0x000fd2000bf06270 */
[----:B------:R-:W-:Y:S05]  /*01a0*/  BRA.U !UP0, `(.L_x_0) ;  /* 0x0000001108ac7547 */ /* 0x000fea000b800000 */
[----:B------:R-:W0:Y:S01]  /*01b0*/  LDCU UR9, c[0x0][0x3a4] ;  /* 0x00007480ff0977ac */ /* 0x000e220008000800 */
[----:B------:R-:W-:Y:S01]  /*01c0*/  IADD3 R9, PT, PT, R9, UR8, RZ ;  /* 0x0000000809097c10 */ /* 0x000fe2000fffe0ff */
[----:B------:R-:W-:Y:S01]  /*01d0*/  VIADD R10, R10, UR7 ;  /* 0x000000070a0a7c36 */ /* 0x000fe20008000000 */
[----:B------:R-:W-:Y:S01]  /*01e0*/  MOV R8, RZ ;  /* 0x000000ff00087202 */ /* 0x000fe20000000f00 */
[----:B------:R-:W-:Y:S02]  /*01f0*/  ULOP3.LUT UR11, UR5, 0x7, URZ, 0xc0, !UPT ;  /* 0x00000007050b7892 */ /* 0x000fe4000f8ec0ff */
[----:B------:R-:W-:Y:S02]  /*0200*/  ULOP3.LUT UR14, UR5, 0x3, URZ, 0xc0, !UPT ;  /* 0x00000003050e7892 */ /* 0x000fe4000f8ec0ff */
[----:B------:R-:W-:Y:S02]  /*0210*/  UIADD3 UR4, UPT, UPT, UR11, -0x1, URZ ;  /* 0xffffffff0b047890 */ /* 0x000fe4000fffe0ff */
[----:B------:R-:W-:-:S02]  /*0220*/  ULOP3.LUT UR5, UR5, 0x7ffffff8, URZ, 0xc0, !UPT ;  /* 0x7ffffff805057892 */ /* 0x000fc4000f8ec0ff */
[----:B------:R-:W-:-:S03]  /*0230*/  UISETP.GE.U32.AND UP0, UPT, UR4, 0x3, UPT ;  /* 0x000000030400788c */ /* 0x000fc6000bf06070 */
[----:B------:R-:W-:Y:S01]  /*0240*/  UMOV UR4, URZ ;  /* 0x000000ff00047c82 */ /* 0x000fe20008000000 */
[----:B0-----:R-:W-:-:S07]  /*0250*/  IMAD R9, R4, UR9, R9 ;  /* 0x0000000904097c24 */ /* 0x001fce000f8e0209 */
.L_x_13:
[----:B0-----:R-:W0:Y:S01]  /*0260*/  LDCU.64 UR16, c[0x0][0x3a8] ;  /* 0x00007500ff1077ac */ /* 0x001e220008000a00 */
[----:B------:R-:W-:Y:S02]  /*0270*/  VIADD R11, R9, UR4 ;  /* 0x00000004090b7c36 */ /* 0x000fe40008000000 */
[----:B------:R-:W-:Y:S01]  /*0280*/  HFMA2 R4, -RZ, RZ, 0, 0 ;  /* 0x00000000ff047431 */ /* 0x000fe200000001ff */
[----:B-1----:R-:W1:Y:S01]  /*0290*/  LDCU UR8, c[0x0][0x3a0] ;  /* 0x00007400ff0877ac */ /* 0x002e620008000800 */
[----:B------:R-:W-:Y:S01]  /*02a0*/  UMOV UR7, UR4 ;  /* 0x0000000400077c82 */ /* 0x000fe20008000000 */
[----:B------:R-:W-:Y:S02]  /*02b0*/  UIADD3 UR4, UPT, UPT, UR4, 0x1, URZ ;  /* 0x0000000104047890 */ /* 0x000fe4000fffe0ff */
[----:B0-----:R-:W-:Y:S02]  /*02c0*/  UISETP.GE.U32.AND UP2, UPT, UR17, 0x8, UPT ;  /* 0x000000081100788c */ /* 0x001fe4000bf46070 */
[----:B------:R-:W-:Y:S01]  /*02d0*/  UISETP.NE.AND UP1, UPT, UR4, UR16, UPT ;  /* 0x000000100400728c */ /* 0x000fe2000bf25270 */
[----:B-1----:R-:W-:-:S06]  /*02e0*/  IMAD R11, R11, UR8, R10 ;  /* 0x000000080b0b7c24 */ /* 0x002fcc000f8e020a */
[----:B--2---:R-:W-:Y:S05]  /*02f0*/  BRA.U !UP2, `(.L_x_1) ;  /* 0x000000090a287547 */ /* 0x004fea000b800000 */
[----:B------:R-:W0:Y:S01]  /*0300*/  LDC R12, c[0x0][0x3a8] ;  /* 0x0000ea00ff0c7b82 */ /* 0x000e220000000800 */
[----:B------:R-:W-:-:S07]  /*0310*/  IMAD.MOV.U32 R13, RZ, RZ, RZ ;  /* 0x000000ffff0d7224 */ /* 0x000fce00078e00ff */
[----:B------:R-:W1:Y:S02]  /*0320*/  LDC.64 R4, c[0x0][0x388] ;  /* 0x0000e200ff047b82 */ /* 0x000e640000000a00 */
.L_x_4:
[----:B01----:R-:W-:-:S05]  /*0330*/  IADD3 R7, PT, PT, R11, R13, RZ ;  /* 0x0000000d0b077210 */ /* 0x003fca0007ffe0ff */
[----:B-1----:R-:W-:-:S05]  /*0340*/  IMAD.WIDE R6, R7, 0x2, R4 ;  /* 0x0000000207067825 */ /* 0x002fca00078e0204 */
[----:B------:R-:W2:Y:S04]  /*0350*/  LDG.E.U16 R22, desc[UR12][R6.64] ;  /* 0x0000000c06167981 */ /* 0x000ea8000c1e1500 */
[----:B------:R-:W3:Y:S04]  /*0360*/  LDG.E.U16 R20, desc[UR12][R6.64+0x2] ;  /* 0x0000020c06147981 */ /* 0x000ee8000c1e1500 */
[----:B------:R-:W4:Y:S04]  /*0370*/  LDG.E.U16 R18, desc[UR12][R6.64+0x4] ;  /* 0x0000040c06127981 */ /* 0x000f28000c1e1500 */
[----:B------:R-:W5:Y:S04]  /*0380*/  LDG.E.U16 R17, desc[UR12][R6.64+0x6] ;  /* 0x0000060c06117981 */ /* 0x000f68000c1e1500 */
[----:B------:R-:W5:Y:S04]  /*0390*/  LDG.E.U16 R14, desc[UR12][R6.64+0x8] ;  /* 0x0000080c060e7981 */ /* 0x000f68000c1e1500 */
[----:B------:R-:W5:Y:S04]  /*03a0*/  LDG.E.U16 R16, desc[UR12][R6.64+0xa] ;  /* 0x00000a0c06107981 */ /* 0x000f68000c1e1500 */
[----:B------:R-:W5:Y:S04]  /*03b0*/  LDG.E.U16 R15, desc[UR12][R6.64+0xc] ;  /* 0x00000c0c060f7981 */ /* 0x000f68000c1e1500 */
[----:B------:R1:W5:Y:S01]  /*03c0*/  LDG.E.U16 R19, desc[UR12][R6.64+0xe] ;  /* 0x00000e0c06137981 */ /* 0x000362000c1e1500 */
[----:B------:R-:W-:Y:S01]  /*03d0*/  BSSY.RECONVERGENT B0, `(.L_x_2) ;  /* 0x0000078000007945 */ /* 0x000fe20003800200 */
[----:B--2---:R-:W-:-:S02]  /*03e0*/  HSETP2.NEU.AND P2, PT, R22.H0_H0, RZ.H0_H0, PT ;  /* 0x200000ff16007234 */ /* 0x004fc40003f4d800 */
[----:B---3--:R-:W-:Y:S02]  /*03f0*/  HSETP2.NEU.AND P3, PT, R20.H0_H0, RZ.H0_H0, PT ;  /* 0x200000ff14007234 */ /* 0x008fe40003f6d800 */
[----:B----4-:R-:W-:Y:S02]  /*0400*/  HSETP2.NEU.AND P0, PT, R18.H0_H0, RZ.H0_H0, PT ;  /* 0x200000ff12007234 */ /* 0x010fe40003f0d800 */
[----:B-----5:R-:W-:-:S07]  /*0410*/  HSETP2.NEU.AND P1, PT, R17.H0_H0, RZ.H0_H0, PT ;  /* 0x200000ff11007234 */ /* 0x020fce0003f2d800 */
[----:B------:R-:W2:Y:S01]  /*0420*/  @P2 S2R R28, SR_CgaCtaId ;  /* 0x00000000001c2919 */ /* 0x000ea20000008800 */
[----:B------:R-:W3:Y:S01]  /*0430*/  @P2 LDC R24, c[0x0][0x3a8] ;  /* 0x0000ea00ff182b82 */ /* 0x000ee20000000800 */
[----:B------:R-:W-:Y:S01]  /*0440*/  @P2 MOV R23, 0x400 ;  /* 0x0000040000172802 */ /* 0x000fe20000000f00 */
[----:B------:R-:W4:Y:S04]  /*0450*/  @P3 S2R R21, SR_CgaCtaId ;  /* 0x0000000000153919 */ /* 0x000f280000008800 */
[----:B------:R-:W-:Y:S01]  /*0460*/  @P2 VIADD R25, R23, 0x800 ;  /* 0x0000080017192836 */ /* 0x000fe20000000000 */
[----:B-1----:R-:W1:Y:S01]  /*0470*/  @P0 S2R R7, SR_CgaCtaId ;  /* 0x0000000000070919 */ /* 0x002e620000008800 */
[----:B------:R-:W5:Y:S01]  /*0480*/  @P3 LDC R6, c[0x0][0x3a8] ;  /* 0x0000ea00ff063b82 */ /* 0x000f620000000800 */
[----:B------:R-:W-:Y:S01]  /*0490*/  HSETP2.NEU.AND P4, PT, R16.H0_H0, RZ.H0_H0, PT ;  /* 0x200000ff10007234 */ /* 0x000fe20003f8d800 */
[--C-:B---3--:R-:W-:Y:S01]  /*04a0*/  @P2 IMAD R24, R24, UR7, R13.reuse ;  /* 0x0000000718182c24 */ /* 0x108fe2000f8e020d */
[----:B--2---:R-:W-:Y:S01]  /*04b0*/  @P2 LEA R26, R28, R23, 0x18 ;  /* 0x000000171c1a2211 */ /* 0x004fe200078ec0ff */
[----:B-----5:R-:W-:Y:S01]  /*04c0*/  @P3 IMAD R6, R6, UR7, R13 ;  /* 0x0000000706063c24 */ /* 0x020fe2000f8e020d */
[----:B------:R-:W-:-:S02]  /*04d0*/  @P2 IADD3 R23, PT, PT, R3, R8, RZ ;  /* 0x0000000803172210 */ /* 0x000fc40007ffe0ff */
[----:B------:R-:W-:Y:S02]  /*04e0*/  @P2 LEA R28, R28, R25, 0x18 ;  /* 0x000000191c1c2211 */ /* 0x000fe400078ec0ff */
[----:B------:R-:W-:Y:S01]  /*04f0*/  @P2 IADD3 R8, PT, PT, R8, 0x1, RZ ;  /* 0x0000000108082810 */ /* 0x000fe20007ffe0ff */
[C---:B------:R-:W-:Y:S01]  /*0500*/  @P2 IMAD R25, R23.reuse, 0x2, R26 ;  /* 0x0000000217192824 */ /* 0x040fe200078e021a */
[----:B------:R-:W-:Y:S02]  /*0510*/  @P3 MOV R26, 0x400 ;  /* 0x00000400001a3802 */ /* 0x000fe40000000f00 */
[----:B------:R-:W-:Y:S02]  /*0520*/  @P2 LEA R23, R23, R28, 0x2 ;  /* 0x0000001c17172211 */ /* 0x000fe400078e10ff */
[----:B------:R2:W-:Y:S01]  /*0530*/  @P2 STS.U16 [R25], R22 ;  /* 0x0000001619002388 */ /* 0x0005e20000000400 */
[----:B------:R-:W-:Y:S01]  /*0540*/  @P3 VIADD R28, R26, 0x800 ;  /* 0x000008001a1c3836 */ /* 0x000fe20000000000 */
[----:B----4-:R-:W-:-:S02]  /*0550*/  @P3 LEA R27, R21, R26, 0x18 ;  /* 0x0000001a151b3211 */ /* 0x010fc400078ec0ff */
[----:B------:R3:W-:Y:S01]  /*0560*/  @P2 STS [R23], R24 ;  /* 0x0000001817002388 */ /* 0x0007e20000000800 */
[----:B------:R-:W-:Y:S02]  /*0570*/  HSETP2.NEU.AND P2, PT, R14.H0_H0, RZ.H0_H0, PT ;  /* 0x200000ff0e007234 */ /* 0x000fe40003f4d800 */
[----:B------:R-:W-:Y:S02]  /*0580*/  @P3 LEA R29, R21, R28, 0x18 ;  /* 0x0000001c151d3211 */ /* 0x000fe400078ec0ff */
[----:B------:R-:W4:Y:S01]  /*0590*/  @P1 S2R R21, SR_CgaCtaId ;  /* 0x0000000000151919 */ /* 0x000f220000008800 */
[----:B--2---:R-:W-:Y:S01]  /*05a0*/  @P3 IMAD.IADD R22, R3, 0x1, R8 ;  /* 0x0000000103163824 */ /* 0x004fe200078e0208 */
[----:B------:R-:W-:-:S03]  /*05b0*/  @P3 IADD3 R8, PT, PT, R8, 0x1, RZ ;  /* 0x0000000108083810 */ /* 0x000fc60007ffe0ff */
[C---:B------:R-:W-:Y:S01]  /*05c0*/  @P3 IMAD R26, R22.reuse, 0x4, R29 ;  /* 0x00000004161a3824 */ /* 0x040fe200078e021d */
[----:B------:R-:W-:Y:S01]  /*05d0*/  @P3 LEA R27, R22, R27, 0x1 ;  /* 0x0000001b161b3211 */ /* 0x000fe200078e08ff */
[----:B---3--:R-:W2:Y:S01]  /*05e0*/  @P1 LDC R24, c[0x0][0x3a8] ;  /* 0x0000ea00ff181b82 */ /* 0x008ea20000000800 */
[----:B------:R-:W-:Y:S02]  /*05f0*/  @P3 IADD3 R23, PT, PT, R6, 0x1, RZ ;  /* 0x0000000106173810 */ /* 0x000fe40007ffe0ff */
[----:B------:R-:W-:Y:S01]  /*0600*/  @P0 MOV R6, 0x400 ;  /* 0x0000040000060802 */ /* 0x000fe20000000f00 */
[----:B------:R3:W-:Y:S03]  /*0610*/  @P3 STS.U16 [R27], R20 ;  /* 0x000000141b003388 */ /* 0x0007e60000000400 */
[----:B-1----:R-:W-:Y:S01]  /*0620*/  @P0 LEA R28, R7, R6, 0x18 ;  /* 0x00000006071c0211 */ /* 0x002fe200078ec0ff */
[----:B------:R-:W1:Y:S01]  /*0630*/  @P0 LDC R22, c[0x0][0x3a8] ;  /* 0x0000ea00ff160b82 */ /* 0x000e620000000800 */
[----:B------:R-:W-:Y:S01]  /*0640*/  @P0 VIADD R25, R6, 0x800 ;  /* 0x0000080006190836 */ /* 0x000fe20000000000 */
[----:B------:R2:W-:Y:S01]  /*0650*/  @P3 STS [R26], R23 ;  /* 0x000000171a003388 */ /* 0x0005e20000000800 */
[----:B------:R-:W-:-:S03]  /*0660*/  HSETP2.NEU.AND P3, PT, R15.H0_H0, RZ.H0_H0, PT ;  /* 0x200000ff0f007234 */ /* 0x000fc60003f6d800 */
[----:B------:R-:W-:Y:S01]  /*0670*/  @P0 LEA R29, R7, R25, 0x18 ;  /* 0x00000019071d0211 */ /* 0x000fe200078ec0ff */
[----:B------:R-:W5:Y:S01]  /*0680*/  @P2 S2R R6, SR_CgaCtaId ;  /* 0x0000000000062919 */ /* 0x000f620000008800 */
[----:B------:R-:W-:Y:S02]  /*0690*/  @P0 IMAD.IADD R7, R3, 0x1, R8 ;  /* 0x0000000103070824 */ /* 0x000fe400078e0208 */
[----:B------:R-:W-:Y:S02]  /*06a0*/  @P0 VIADD R8, R8, 0x1 ;  /* 0x0000000108080836 */ /* 0x000fe40000000000 */
[C---:B---3--:R-:W-:Y:S01]  /*06b0*/  @P0 IMAD R20, R7.reuse, 0x4, R29 ;  /* 0x0000000407140824 */ /* 0x048fe200078e021d */
[----:B------:R-:W-:Y:S02]  /*06c0*/  @P0 LEA R25, R7, R28, 0x1 ;  /* 0x0000001c07190211 */ /* 0x000fe400078e08ff */
[----:B------:R-:W-:Y:S01]  /*06d0*/  @P1 MOV R28, 0x400 ;  /* 0x00000400001c1802 */ /* 0x000fe20000000f00 */
[----:B------:R-:W3:Y:S01]  /*06e0*/  @P4 S2R R7, SR_CgaCtaId ;  /* 0x0000000000074919 */ /* 0x000ee20000008800 */
[----:B--2---:R-:W-:-:S02]  /*06f0*/  @P1 IMAD R23, R24, UR7, R13 ;  /* 0x0000000718171c24 */ /* 0x004fc4000f8e020d */
[----:B------:R-:W-:Y:S01]  /*0700*/  @P1 IADD3 R26, PT, PT, R28, 0x800, RZ ;  /* 0x000008001c1a1810 */ /* 0x000fe20007ffe0ff */
[----:B------:R2:W-:Y:S01]  /*0710*/  @P0 STS.U16 [R25], R18 ;  /* 0x0000001219000388 */ /* 0x0005e20000000400 */
[C---:B----4-:R-:W-:Y:S01]  /*0720*/  @P1 LEA R27, R21.reuse, R28, 0x18 ;  /* 0x0000001c151b1211 */ /* 0x050fe200078ec0ff */
[----:B------:R-:W4:Y:S01]  /*0730*/  @P4 LDC R24, c[0x0][0x3a8] ;  /* 0x0000ea00ff184b82 */ /* 0x000f220000000800 */
[----:B------:R-:W-:Y:S01]  /*0740*/  @P1 LEA R29, R21, R26, 0x18 ;  /* 0x0000001a151d1211 */ /* 0x000fe200078ec0ff */
[----:B-1----:R-:W-:Y:S01]  /*0750*/  @P0 IMAD R22, R22, UR7, R13 ;  /* 0x0000000716160c24 */ /* 0x002fe2000f8e020d */
[----:B------:R-:W-:Y:S01]  /*0760*/  @P1 IADD3 R23, PT, PT, R23, 0x3, RZ ;  /* 0x0000000317171810 */ /* 0x000fe20007ffe0ff */
[----:B------:R-:W-:Y:S02]  /*0770*/  @P1 IMAD.IADD R26, R3, 0x1, R8 ;  /* 0x00000001031a1824 */ /* 0x000fe400078e0208 */
[----:B------:R-:W-:Y:S01]  /*0780*/  @P1 VIADD R8, R8, 0x1 ;  /* 0x0000000108081836 */ /* 0x000fe20000000000 */
[----:B------:R-:W-:Y:S01]  /*0790*/  @P0 IADD3 R21, PT, PT, R22, 0x2, RZ ;  /* 0x0000000216150810 */ /* 0x000fe20007ffe0ff */
[----:B--2---:R-:W1:Y:S01]  /*07a0*/  @P3 S2R R18, SR_CgaCtaId ;  /* 0x0000000000123919 */ /* 0x004e620000008800 */
[----:B------:R-:W2:Y:S01]  /*07b0*/  @P2 LDC R22, c[0x0][0x3a8] ;  /* 0x0000ea00ff162b82 */ /* 0x000ea20000000800 */
[----:B------:R-:W-:-:S02]  /*07c0*/  @P2 MOV R25, 0x400 ;  /* 0x0000040000192802 */ /* 0x000fc40000000f00 */
[----:B------:R0:W-:Y:S01]  /*07d0*/  @P0 STS [R20], R21 ;  /* 0x0000001514000388 */ /* 0x0001e20000000800 */
[C---:B------:R-:W-:Y:S01]  /*07e0*/  @P1 LEA R28, R26.reuse, R27, 0x1 ;  /* 0x0000001b1a1c1211 */ /* 0x040fe200078e08ff */
[----:B------:R-:W-:Y:S01]  /*07f0*/  @P1 IMAD R26, R26, 0x4, R29 ;  /* 0x000000041a1a1824 */ /* 0x000fe200078e021d */
[----:B------:R-:W-:Y:S02]  /*0800*/  HSETP2.NEU.AND P0, PT, R19.H0_H0, RZ.H0_H0, PT ;  /* 0x200000ff13007234 */ /* 0x000fe40003f0d800 */
[C---:B-----5:R-:W-:Y:S01]  /*0810*/  @P2 LEA R27, R6.reuse, R25, 0x18 ;  /* 0x00000019061b2211 */ /* 0x060fe200078ec0ff */
[----:B------:R5:W-:Y:S01]  /*0820*/  @P1 STS.U16 [R28], R17 ;  /* 0x000000111c001388 */ /* 0x000be20000000400 */
[----:B------:R-:W-:Y:S01]  /*0830*/  @P2 IADD3 R25, PT, PT, R25, 0x800, RZ ;  /* 0x0000080019192810 */ /* 0x000fe20007ffe0ff */
[----:B0-----:R-:W0:Y:S01]  /*0840*/  @P3 LDC R20, c[0x0][0x3a8] ;  /* 0x0000ea00ff143b82 */ /* 0x001e220000000800 */
[----:B------:R-:W-:Y:S02]  /*0850*/  @P2 IMAD.IADD R21, R3, 0x1, R8 ;  /* 0x0000000103152824 */ /* 0x000fe400078e0208 */
[----:B------:R-:W-:Y:S01]  /*0860*/  @P2 LEA R6, R6, R25, 0x18 ;  /* 0x0000001906062211 */ /* 0x000fe200078ec0ff */
[----:B------:R3:W-:Y:S01]  /*0870*/  @P1 STS [R26], R23 ;  /* 0x000000171a001388 */ /* 0x0007e20000000800 */
[----:B------:R-:W-:Y:S01]  /*0880*/  @P2 IADD3 R8, PT, PT, R8, 0x1, RZ ;  /* 0x0000000108082810 */ /* 0x000fe20007ffe0ff */
[----:B----4-:R-:W-:Y:S01]  /*0890*/  @P4 IMAD R24, R24, UR7, R13 ;  /* 0x0000000718184c24 */ /* 0x010fe2000f8e020d */
[----:B-----5:R-:W-:-:S02]  /*08a0*/  @P4 MOV R28, 0x400 ;  /* 0x00000400001c4802 */ /* 0x020fc40000000f00 */
[C---:B------:R-:W-:Y:S02]  /*08b0*/  @P2 LEA R27, R21.reuse, R27, 0x1 ;  /* 0x0000001b151b2211 */ /* 0x040fe400078e08ff */
[----:B------:R-:W-:Y:S01]  /*08c0*/  @P3 MOV R25, 0x400 ;  /* 0x0000040000193802 */ /* 0x000fe20000000f00 */
[----:B--2---:R-:W-:Y:S02]  /*08d0*/  @P2 IMAD R17, R22, UR7, R13 ;  /* 0x0000000716112c24 */ /* 0x004fe4000f8e020d */
[----:B------:R-:W-:Y:S01]  /*08e0*/  @P2 IMAD R22, R21, 0x4, R6 ;  /* 0x0000000415162824 */ /* 0x000fe200078e0206 */
[----:B---3--:R-:W-:Y:S01]  /*08f0*/  @P4 LEA R21, R7, R28, 0x18 ;  /* 0x0000001c07154211 */ /* 0x008fe200078ec0ff */
[----:B------:R-:W-:Y:S01]  /*0900*/  @P4 VIADD R26, R28, 0x800 ;  /* 0x000008001c1a4836 */ /* 0x000fe20000000000 */
[----:B------:R-:W-:Y:S01]  /*0910*/  @P2 IADD3 R17, PT, PT, R17, 0x4, RZ ;  /* 0x0000000411112810 */ /* 0x000fe20007ffe0ff */
[----:B------:R-:W-:Y:S01]  /*0920*/  @P4 IMAD.IADD R6, R3, 0x1, R8 ;  /* 0x0000000103064824 */ /* 0x000fe200078e0208 */
[----:B------:R0:W-:Y:S01]  /*0930*/  @P2 STS.U16 [R27], R14 ;  /* 0x0000000e1b002388 */ /* 0x0001e20000000400 */
[----:B------:R-:W-:Y:S01]  /*0940*/  @P4 VIADD R8, R8, 0x1 ;  /* 0x0000000108084836 */ /* 0x000fe20000000000 */
[----:B------:R-:W-:-:S02]  /*0950*/  @P4 LEA R23, R7, R26, 0x18 ;  /* 0x0000001a07174211 */ /* 0x000fc400078ec0ff */
[C---:B------:R-:W-:Y:S01]  /*0960*/  @P4 LEA R7, R6.reuse, R21, 0x1 ;  /* 0x0000001506074211 */ /* 0x040fe200078e08ff */
[----:B------:R2:W-:Y:S01]  /*0970*/  @P2 STS [R22], R17 ;  /* 0x0000001116002388 */ /* 0x0005e20000000800 */
[----:B------:R-:W-:Y:S01]  /*0980*/  @P3 IADD3 R21, PT, PT, R25, 0x800, RZ ;  /* 0x0000080019153810 */ /* 0x000fe20007ffe0ff */
[----:B------:R-:W-:Y:S01]  /*0990*/  @P4 IMAD R6, R6, 0x4, R23 ;  /* 0x0000000406064824 */ /* 0x000fe200078e0217 */
[C---:B-1----:R-:W-:Y:S01]  /*09a0*/  @P3 LEA R25, R18.reuse, R25, 0x18 ;  /* 0x0000001912193211 */ /* 0x042fe200078ec0ff */
[----:B------:R1:W-:Y:S01]  /*09b0*/  @P4 STS.U16 [R7], R16 ;  /* 0x0000001007004388 */ /* 0x0003e20000000400 */
[----:B------:R-:W-:Y:S01]  /*09c0*/  @P3 LEA R21, R18, R21, 0x18 ;  /* 0x0000001512153211 */ /* 0x000fe200078ec0ff */
[----:B0-----:R-:W-:Y:S01]  /*09d0*/  @P3 IMAD R14, R20, UR7, R13 ;  /* 0x00000007140e3c24 */ /* 0x001fe2000f8e020d */
[----:B------:R-:W-:Y:S01]  /*09e0*/  @P3 IADD3 R18, PT, PT, R3, R8, RZ ;  /* 0x0000000803123210 */ /* 0x000fe20007ffe0ff */
[----:B------:R-:W-:Y:S02]  /*09f0*/  @P3 VIADD R8, R8, 0x1 ;  /* 0x0000000108083836 */ /* 0x000fe40000000000 */
[----:B--2---:R-:W-:Y:S01]  /*0a00*/  @P4 VIADD R17, R24, 0x5 ;  /* 0x0000000518114836 */ /* 0x004fe20000000000 */
[C---:B------:R-:W-:Y:S01]  /*0a10*/  @P3 LEA R20, R18.reuse, R25, 0x1 ;  /* 0x0000001912143211 */ /* 0x040fe200078e08ff */
[----:B------:R-:W-:Y:S01]  /*0a20*/  @P3 IMAD R21, R18, 0x4, R21 ;  /* 0x0000000412153824 */ /* 0x000fe200078e0215 */
[----:B------:R-:W-:-:S02]  /*0a30*/  @P3 IADD3 R14, PT, PT, R14, 0x6, RZ ;  /* 0x000000060e0e3810 */ /* 0x000fc40007ffe0ff */
[----:B------:R1:W-:Y:S04]  /*0a40*/  @P4 STS [R6], R17 ;  /* 0x0000001106004388 */ /* 0x0003e80000000800 */
[----:B------:R1:W-:Y:S04]  /*0a50*/  @P3 STS.U16 [R20], R15 ;  /* 0x0000000f14003388 */ /* 0x0003e80000000400 */
[----:B------:R1:W-:Y:S01]  /*0a60*/  @P3 STS [R21], R14 ;  /* 0x0000000e15003388 */ /* 0x0003e20000000800 */
[----:B------:R-:W-:Y:S05]  /*0a70*/  @!P0 BRA `(.L_x_3) ;  /* 0x0000000000348947 */ /* 0x000fea0003800000 */
[----:B------:R-:W0:Y:S01]  /*0a80*/  S2UR UR9, SR_CgaCtaId ;  /* 0x00000000000979c3 */ /* 0x000e220000008800 */
[----:B------:R-:W-:Y:S01]  /*0a90*/  UMOV UR8, 0x400 ;  /* 0x0000040000087882 */ /* 0x000fe20000000000 */
[----:B-1----:R-:W-:Y:S01]  /*0aa0*/  IADD3 R7, PT, PT, R3, R8, RZ ;  /* 0x0000000803077210 */ /* 0x002fe20007ffe0ff */
[----:B------:R-:W-:Y:S01]  /*0ab0*/  UIADD3 UR10, UPT, UPT, UR8, 0x800, URZ ;  /* 0x00000800080a7890 */ /* 0x000fe2000fffe0ff */
[----:B------:R-:W-:Y:S01]  /*0ac0*/  IMAD R6, R12, UR7, R13 ;  /* 0x000000070c067c24 */ /* 0x000fe2000f8e020d */
[----:B------:R-:W-:-:S03]  /*0ad0*/  IADD3 R8, PT, PT, R8, 0x1, RZ ;  /* 0x0000000108087810 */ /* 0x000fc60007ffe0ff */
[----:B------:R-:W-:Y:S01]  /*0ae0*/  VIADD R6, R6, 0x7 ;  /* 0x0000000706067836 */ /* 0x000fe20000000000 */
[----:B0-----:R-:W-:Y:S02]  /*0af0*/  ULEA UR8, UR9, UR8, 0x18 ;  /* 0x0000000809087291 */ /* 0x001fe4000f8ec0ff */
[----:B------:R-:W-:-:S04]  /*0b00*/  ULEA UR10, UR9, UR10, 0x18 ;  /* 0x0000000a090a7291 */ /* 0x000fc8000f8ec0ff */
[C---:B------:R-:W-:Y:S02]  /*0b10*/  LEA R14, R7.reuse, UR8, 0x1 ;  /* 0x00000008070e7c11 */ /* 0x040fe4000f8e08ff */
[----:B------:R-:W-:-:S03]  /*0b20*/  LEA R7, R7, UR10, 0x2 ;  /* 0x0000000a07077c11 */ /* 0x000fc6000f8e10ff */
[----:B------:R0:W-:Y:S04]  /*0b30*/  STS.U16 [R14], R19 ;  /* 0x000000130e007388 */ /* 0x0001e80000000400 */
[----:B------:R0:W-:Y:S02]  /*0b40*/  STS [R7], R6 ;  /* 0x0000000607007388 */ /* 0x0001e40000000800 */
.L_x_3:
[----:B------:R-:W-:Y:S05]  /*0b50*/  BSYNC.RECONVERGENT B0 ;  /* 0x0000000000007941 */ /* 0x000fea0003800200 */
.L_x_2:
[----:B------:R-:W-:-:S05]  /*0b60*/  VIADD R13, R13, 0x8 ;  /* 0x000000080d0d7836 */ /* 0x000fca0000000000 */
[----:B------:R-:W-:-:S13]  /*0b70*/  ISETP.NE.AND P0, PT, R13, UR5, PT ;  /* 0x000000050d007c0c */ /* 0x000fda000bf05270 */
[----:B------:R-:W-:Y:S05]  /*0b80*/  @P0 BRA `(.L_x_4) ;  /* 0xfffffff400e80947 */ /* 0x000fea000383ffff */
[----:B------:R-:W-:-:S07]  /*0b90*/  MOV R4, UR5 ;  /* 0x0000000500047c02 */ /* 0x000fce0008000f00 */
.L_x_1:
[----:B------:R-:W-:-:S09]  /*0ba0*/  UISETP.NE.AND UP2, UPT, UR11, URZ, UPT ;  /* 0x000000ff0b00728c */ /* 0x000fd2000bf45270 */
[----:B------:R-:W-:Y:S05]  /*0bb0*/  BRA.U !UP2, `(.L_x_5) ;  /* 0x000000090a247547 */ /* 0x000fea000b800000 */
[----:B------:R-:W-:Y:S05]  /*0bc0*/  BRA.U !UP0, `(.L_x_6) ;  /* 0x0000000508187547 */ /* 0x000fea000b800000 */
[----:B0-----:R-:W0:Y:S01]  /*0bd0*/  LDC.64 R18, c[0x0][0x388] ;  /* 0x0000e200ff127b82 */ /* 0x001e220000000a00 */
[----:B------:R-:W-:-:S04]  /*0be0*/  IMAD.IADD R5, R11, 0x1, R4 ;  /* 0x000000010b057824 */ /* 0x000fc800078e0204 */
[----:B0-----:R-:W-:-:S05]  /*0bf0*/  IMAD.WIDE R18, R5, 0x2, R18 ;  /* 0x0000000205127825 */ /* 0x001fca00078e0212 */
[----:B-1----:R-:W2:Y:S04]  /*0c00*/  LDG.E.U16 R20, desc[UR12][R18.64] ;  /* 0x0000000c12147981 */ /* 0x002ea8000c1e1500 */
[----:B------:R-:W3:Y:S04]  /*0c10*/  LDG.E.U16 R6, desc[UR12][R18.64+0x2] ;  /* 0x0000020c12067981 */ /* 0x000ee8000c1e1500 */
[----:B------:R-:W4:Y:S04]  /*0c20*/  LDG.E.U16 R5, desc[UR12][R18.64+0x4] ;  /* 0x0000040c12057981 */ /* 0x000f28000c1e1500 */
[----:B------:R0:W5:Y:S01]  /*0c30*/  LDG.E.U16 R7, desc[UR12][R18.64+0x6] ;  /* 0x0000060c12077981 */ /* 0x000162000c1e1500 */
[----:B------:R-:W-:Y:S01]  /*0c40*/  BSSY.RECONVERGENT B0, `(.L_x_7) ;  /* 0x000003d000007945 */ /* 0x000fe20003800200 */
[----:B--2---:R-:W-:-:S02]  /*0c50*/  HSETP2.NEU.AND P0, PT, R20.H0_H0, RZ.H0_H0, PT ;  /* 0x200000ff14007234 */ /* 0x004fc40003f0d800 */
[----:B---3--:R-:W-:Y:S02]  /*0c60*/  HSETP2.NEU.AND P1, PT, R6.H0_H0, RZ.H0_H0, PT ;  /* 0x200000ff06007234 */ /* 0x008fe40003f2d800 */
[----:B----4-:R-:W-:-:S09]  /*0c70*/  HSETP2.NEU.AND P2, PT, R5.H0_H0, RZ.H0_H0, PT ;  /* 0x200000ff05007234 */ /* 0x010fd20003f4d800 */
[----:B------:R-:W1:Y:S01]  /*0c80*/  @P0 S2R R21, SR_CgaCtaId ;  /* 0x0000000000150919 */ /* 0x000e620000008800 */
[----:B------:R-:W2:Y:S01]  /*0c90*/  @P0 LDC R13, c[0x0][0x3a8] ;  /* 0x0000ea00ff0d0b82 */ /* 0x000ea20000000800 */
[----:B------:R-:W-:Y:S01]  /*0ca0*/  @P0 MOV R16, 0x400 ;  /* 0x0000040000100802 */ /* 0x000fe20000000f00 */
[----:B------:R-:W3:Y:S01]  /*0cb0*/  @P1 S2R R25, SR_CgaCtaId ;  /* 0x0000000000191919 */ /* 0x000ee20000008800 */
[----:B------:R-:W-:Y:S01]  /*0cc0*/  @P0 IADD3 R14, PT, PT, R3, R8, RZ ;  /* 0x00000008030e0210 */ /* 0x000fe20007ffe0ff */
[----:B------:R-:W-:Y:S01]  /*0cd0*/  @P0 VIADD R8, R8, 0x1 ;  /* 0x0000000108080836 */ /* 0x000fe20000000000 */
[----:B0-----:R-:W-:Y:S01]  /*0ce0*/  @P1 MOV R18, 0x400 ;  /* 0x0000040000121802 */ /* 0x001fe20000000f00 */
[----:B------:R-:W0:Y:S02]  /*0cf0*/  @P2 S2R R12, SR_CgaCtaId ;  /* 0x00000000000c2919 */ /* 0x000e240000008800 */
[----:B------:R-:W4:Y:S01]  /*0d00*/  @P1 LDC R17, c[0x0][0x3a8] ;  /* 0x0000ea00ff111b82 */ /* 0x000f220000000800 */
[----:B------:R-:W-:-:S02]  /*0d10*/  @P2 MOV R27, 0x400 ;  /* 0x00000400001b2802 */ /* 0x000fc40000000f00 */
[----:B------:R-:W-:-:S05]  /*0d20*/  @P1 IADD3 R22, PT, PT, R18, 0x800, RZ ;  /* 0x0000080012161810 */ /* 0x000fca0007ffe0ff */
[----:B------:R-:W5:Y:S01]  /*0d30*/  @P2 LDC R15, c[0x0][0x3a8] ;  /* 0x0000ea00ff0f2b82 */ /* 0x000f620000000800 */
[--C-:B--2---:R-:W-:Y:S01]  /*0d40*/  @P0 IMAD R13, R13, UR7, R4.reuse ;  /* 0x000000070d0d0c24 */ /* 0x104fe2000f8e0204 */
[----:B-1----:R-:W-:Y:S01]  /*0d50*/  @P0 LEA R19, R21, R16, 0x18 ;  /* 0x0000001015130211 */ /* 0x002fe200078ec0ff */
[----:B------:R-:W-:Y:S02]  /*0d60*/  @P0 VIADD R16, R16, 0x800 ;  /* 0x0000080010100836 */ /* 0x000fe40000000000 */
[----:B----4-:R-:W-:Y:S01]  /*0d70*/  @P1 IMAD R17, R17, UR7, R4 ;  /* 0x0000000711111c24 */ /* 0x010fe2000f8e0204 */
[----:B------:R-:W-:Y:S02]  /*0d80*/  @P0 LEA R23, R14, R19, 0x1 ;  /* 0x000000130e170211 */ /* 0x000fe400078e08ff */
[----:B------:R-:W-:Y:S01]  /*0d90*/  @P0 LEA R21, R21, R16, 0x18 ;  /* 0x0000001015150211 */ /* 0x000fe200078ec0ff */
[----:B------:R-:W-:Y:S01]  /*0da0*/  @P1 IMAD.IADD R16, R3, 0x1, R8 ;  /* 0x0000000103101824 */ /* 0x000fe200078e0208 */
[----:B------:R-:W-:Y:S01]  /*0db0*/  @P1 IADD3 R8, PT, PT, R8, 0x1, RZ ;  /* 0x0000000108081810 */ /* 0x000fe20007ffe0ff */
[----:B------:R1:W-:Y:S01]  /*0dc0*/  @P0 STS.U16 [R23], R20 ;  /* 0x0000001417000388 */ /* 0x0003e20000000400 */
[----:B------:R-:W-:Y:S01]  /*0dd0*/  @P0 LEA R14, R14, R21, 0x2 ;  /* 0x000000150e0e0211 */ /* 0x000fe200078e10ff */
[----:B------:R-:W-:Y:S01]  /*0de0*/  @P2 VIADD R21, R27, 0x800 ;  /* 0x000008001b152836 */ /* 0x000fe20000000000 */
[----:B---3--:R-:W-:Y:S01]  /*0df0*/  @P1 LEA R19, R25, R18, 0x18 ;  /* 0x0000001219131211 */ /* 0x008fe200078ec0ff */
[----:B------:R-:W-:Y:S01]  /*0e00*/  @P2 IMAD.IADD R18, R3, 0x1, R8 ;  /* 0x0000000103122824 */ /* 0x000fe200078e0208 */
[----:B------:R-:W-:Y:S01]  /*0e10*/  @P1 LEA R25, R25, R22, 0x18 ;  /* 0x0000001619191211 */ /* 0x000fe200078ec0ff */
[----:B------:R2:W-:Y:S01]  /*0e20*/  @P0 STS [R14], R13 ;  /* 0x0000000d0e000388 */ /* 0x0005e20000000800 */
[----:B0-----:R-:W-:Y:S01]  /*0e30*/  @P2 LEA R27, R12, R27, 0x18 ;  /* 0x0000001b0c1b2211 */ /* 0x001fe200078ec0ff */
[----:B------:R-:W-:Y:S01]  /*0e40*/  @P1 IMAD R19, R16, 0x2, R19 ;  /* 0x0000000210131824 */ /* 0x000fe200078e0213 */
[----:B------:R-:W-:Y:S01]  /*0e50*/  @P2 LEA R21, R12, R21, 0x18 ;  /* 0x000000150c152211 */ /* 0x000fe200078ec0ff */
[----:B-----5:R-:W-:Y:S01]  /*0e60*/  @P2 IMAD R12, R15, UR7, R4 ;  /* 0x000000070f0c2c24 */ /* 0x020fe2000f8e0204 */
[----:B------:R-:W-:Y:S01]  /*0e70*/  @P1 LEA R16, R16, R25, 0x2 ;  /* 0x0000001910101211 */ /* 0x000fe200078e10ff */
[----:B-1----:R-:W-:Y:S01]  /*0e80*/  @P2 IMAD R20, R18, 0x2, R27 ;  /* 0x0000000212142824 */ /* 0x002fe200078e021b */
[----:B------:R-:W-:Y:S01]  /*0e90*/  @P1 IADD3 R15, PT, PT, R17, 0x1, RZ ;  /* 0x00000001110f1810 */ /* 0x000fe20007ffe0ff */
[----:B------:R-:W-:Y:S01]  /*0ea0*/  @P2 VIADD R12, R12, 0x2 ;  /* 0x000000020c0c2836 */ /* 0x000fe20000000000 */
[----:B------:R-:W-:Y:S01]  /*0eb0*/  @P2 LEA R21, R18, R21, 0x2 ;  /* 0x0000001512152211 */ /* 0x000fe200078e10ff */
[----:B------:R2:W-:Y:S01]  /*0ec0*/  @P1 STS.U16 [R19], R6 ;  /* 0x0000000613001388 */ /* 0x0005e20000000400 */
[----:B------:R-:W-:-:S02]  /*0ed0*/  HSETP2.NEU.AND P0, PT, R7.H0_H0, RZ.H0_H0, PT ;  /* 0x200000ff07007234 */ /* 0x000fc40003f0d800 */
[----:B------:R-:W-:Y:S01]  /*0ee0*/  @P2 IADD3 R8, PT, PT, R8, 0x1, RZ ;  /* 0x0000000108082810 */ /* 0x000fe20007ffe0ff */
[----:B------:R2:W-:Y:S04]  /*0ef0*/  @P1 STS [R16], R15 ;  /* 0x0000000f10001388 */ /* 0x0005e80000000800 */
[----:B------:R2:W-:Y:S04]  /*0f00*/  @P2 STS.U16 [R20], R5 ;  /* 0x0000000514002388 */ /* 0x0005e80000000400 */
[----:B------:R2:W-:Y:S02]  /*0f10*/  @P2 STS [R21], R12 ;  /* 0x0000000c15002388 */ /* 0x0005e40000000800 */
[----:B------:R-:W-:Y:S05]  /*0f20*/  @!P0 BRA `(.L_x_8) ;  /* 0x0000000000388947 */ /* 0x000fea0003800000 */
[----:B------:R-:W0:Y:S01]  /*0f30*/  S2UR UR9, SR_CgaCtaId ;  /* 0x00000000000979c3 */ /* 0x000e220000008800 */
[----:B------:R-:W-:Y:S01]  /*0f40*/  UMOV UR8, 0x400 ;  /* 0x0000040000087882 */ /* 0x000fe20000000000 */
[----:B--2---:R-:W-:Y:S01]  /*0f50*/  IMAD.IADD R6, R3, 0x1, R8 ;  /* 0x0000000103067824 */ /* 0x004fe200078e0208 */
[----:B------:R-:W-:Y:S01]  /*0f60*/  UIADD3 UR10, UPT, UPT, UR8, 0x800, URZ ;  /* 0x00000800080a7890 */ /* 0x000fe2000fffe0ff */
[----:B------:R-:W-:-:S04]  /*0f70*/  VIADD R8, R8, 0x1 ;  /* 0x0000000108087836 */ /* 0x000fc80000000000 */
[----:B------:R-:W1:Y:S01]  /*0f80*/  LDC R5, c[0x0][0x3a8] ;  /* 0x0000ea00ff057b82 */ /* 0x000e620000000800 */
[----:B0-----:R-:W-:Y:S02]  /*0f90*/  ULEA UR8, UR9, UR8, 0x18 ;  /* 0x0000000809087291 */ /* 0x001fe4000f8ec0ff */
[----:B------:R-:W-:-:S04]  /*0fa0*/  ULEA UR10, UR9, UR10, 0x18 ;  /* 0x0000000a090a7291 */ /* 0x000fc8000f8ec0ff */
[C---:B------:R-:W-:Y:S01]  /*0fb0*/  LEA R12, R6.reuse, UR8, 0x1 ;  /* 0x00000008060c7c11 */ /* 0x040fe2000f8e08ff */
[----:B-1----:R-:W-:Y:S01]  /*0fc0*/  IMAD R5, R5, UR7, R4 ;  /* 0x0000000705057c24 */ /* 0x002fe2000f8e0204 */
[----:B------:R-:W-:-:S03]  /*0fd0*/  LEA R6, R6, UR10, 0x2 ;  /* 0x0000000a06067c11 */ /* 0x000fc6000f8e10ff */
[----:B------:R0:W-:Y:S01]  /*0fe0*/  STS.U16 [R12], R7 ;  /* 0x000000070c007388 */ /* 0x0001e20000000400 */
[----:B------:R-:W-:-:S05]  /*0ff0*/  IADD3 R5, PT, PT, R5, 0x3, RZ ;  /* 0x0000000305057810 */ /* 0x000fca0007ffe0ff */
[----:B------:R0:W-:Y:S02]  /*1000*/  STS [R6], R5 ;  /* 0x0000000506007388 */ /* 0x0001e40000000800 */
.L_x_8:
[----:B------:R-:W-:Y:S05]  /*1010*/  BSYNC.RECONVERGENT B0 ;  /* 0x0000000000007941 */ /* 0x000fea0003800200 */
.L_x_7:
[----:B------:R-:W-:-:S07]  /*1020*/  IADD3 R4, PT, PT, R4, 0x4, RZ ;  /* 0x0000000404047810 */ /* 0x000fce0007ffe0ff */
.L_x_6:
[----:B------:R-:W-:-:S09]  /*1030*/  UISETP.NE.AND UP2, UPT, UR14, URZ, UPT ;  /* 0x000000ff0e00728c */ /* 0x000fd2000bf45270 */
[----:B------:R-:W-:Y:S05]  /*1040*/  BRA.U !UP2, `(.L_x_5) ;  /* 0x000000050a007547 */ /* 0x000fea000b800000 */
[----:B------:R-:W-:-:S09]  /*1050*/  UISETP.NE.AND UP2, UPT, UR14, 0x1, UPT ;  /* 0x000000010e00788c */ /* 0x000fd2000bf45270 */
[----:B------:R-:W-:Y:S05]  /*1060*/  BRA.U !UP2, `(.L_x_9) ;  /* 0x000000010a987547 */ /* 0x000fea000b800000 */
[----:B012---:R-:W0:Y:S01]  /*1070*/  LDC.64 R6, c[0x0][0x388] ;  /* 0x0000e200ff067b82 */ /* 0x007e220000000a00 */
[----:B------:R-:W-:-:S04]  /*1080*/  IMAD.IADD R5, R11, 0x1, R4 ;  /* 0x000000010b057824 */ /* 0x000fc800078e0204 */
[----:B0-----:R-:W-:-:S05]  /*1090*/  IMAD.WIDE R6, R5, 0x2, R6 ;  /* 0x0000000205067825 */ /* 0x001fca00078e0206 */
[----:B------:R-:W2:Y:S04]  /*10a0*/  LDG.E.U16 R5, desc[UR12][R6.64] ;  /* 0x0000000c06057981 */ /* 0x000ea8000c1e1500 */
[----:B------:R-:W3:Y:S01]  /*10b0*/  LDG.E.U16 R12, desc[UR12][R6.64+0x2] ;  /* 0x0000020c060c7981 */ /* 0x000ee2000c1e1500 */
[----:B------:R-:W-:Y:S01]  /*10c0*/  BSSY.RECONVERGENT B0, `(.L_x_10) ;  /* 0x000001f000007945 */ /* 0x000fe20003800200 */
[----:B--2---:R-:W-:Y:S02]  /*10d0*/  HSETP2.NEU.AND P0, PT, R5.H0_H0, RZ.H0_H0, PT ;  /* 0x200000ff05007234 */ /* 0x004fe40003f0d800 */
[----:B---3--:R-:W-:-:S11]  /*10e0*/  HSETP2.NEU.AND P1, PT, R12.H0_H0, RZ.H0_H0, PT ;  /* 0x200000ff0c007234 */ /* 0x008fd60003f2d800 */
[----:B------:R-:W0:Y:S01]  /*10f0*/  @P0 S2R R16, SR_CgaCtaId ;  /* 0x0000000000100919 */ /* 0x000e220000008800 */
[----:B------:R-:W1:Y:S01]  /*1100*/  @P0 LDC R13, c[0x0][0x3a8] ;  /* 0x0000ea00ff0d0b82 */ /* 0x000e620000000800 */
[----:B------:R-:W-:Y:S01]  /*1110*/  @P0 MOV R15, 0x400 ;  /* 0x00000400000f0802 */ /* 0x000fe20000000f00 */
[----:B------:R-:W-:Y:S01]  /*1120*/  @P0 IMAD.IADD R14, R3, 0x1, R8 ;  /* 0x00000001030e0824 */ /* 0x000fe200078e0208 */
[----:B------:R-:W-:Y:S02]  /*1130*/  @P0 IADD3 R8, PT, PT, R8, 0x1, RZ ;  /* 0x0000000108080810 */ /* 0x000fe40007ffe0ff */
[----:B------:R-:W-:Y:S01]  /*1140*/  @P0 IADD3 R17, PT, PT, R15, 0x800, RZ ;  /* 0x000008000f110810 */ /* 0x000fe20007ffe0ff */
[----:B-1----:R-:W-:Y:S01]  /*1150*/  @P0 IMAD R13, R13, UR7, R4 ;  /* 0x000000070d0d0c24 */ /* 0x002fe2000f8e0204 */
[C---:B0-----:R-:W-:Y:S02]  /*1160*/  @P0 LEA R15, R16.reuse, R15, 0x18 ;  /* 0x0000000f100f0211 */ /* 0x041fe400078ec0ff */
[----:B------:R-:W-:-:S02]  /*1170*/  @P0 LEA R17, R16, R17, 0x18 ;  /* 0x0000001110110211 */ /* 0x000fc400078ec0ff */
[----:B------:R-:W-:-:S03]  /*1180*/  @P0 LEA R16, R14, R15, 0x1 ;  /* 0x0000000f0e100211 */ /* 0x000fc600078e08ff */
[----:B------:R-:W-:Y:S02]  /*1190*/  @P0 IMAD R14, R14, 0x4, R17 ;  /* 0x000000040e0e0824 */ /* 0x000fe400078e0211 */
[----:B------:R0:W-:Y:S04]  /*11a0*/  @P0 STS.U16 [R16], R5 ;  /* 0x0000000510000388 */ /* 0x0001e80000000400 */
[----:B------:R0:W-:Y:S01]  /*11b0*/  @P0 STS [R14], R13 ;  /* 0x0000000d0e000388 */ /* 0x0001e20000000800 */
[----:B------:R-:W-:Y:S05]  /*11c0*/  @!P1 BRA `(.L_x_11) ;  /* 0x0000000000389947 */ /* 0x000fea0003800000 */
[----:B------:R-:W1:Y:S01]  /*11d0*/  S2UR UR9, SR_CgaCtaId ;  /* 0x00000000000979c3 */ /* 0x000e620000008800 */
[----:B------:R-:W-:Y:S01]  /*11e0*/  UMOV UR8, 0x400 ;  /* 0x0000040000087882 */ /* 0x000fe20000000000 */
[----:B------:R-:W-:Y:S01]  /*11f0*/  IMAD.IADD R6, R3, 0x1, R8 ;  /* 0x0000000103067824 */ /* 0x000fe200078e0208 */
[----:B------:R-:W-:Y:S01]  /*1200*/  UIADD3 UR10, UPT, UPT, UR8, 0x800, URZ ;  /* 0x00000800080a7890 */ /* 0x000fe2000fffe0ff */
[----:B------:R-:W-:-:S04]  /*1210*/  VIADD R8, R8, 0x1 ;  /* 0x0000000108087836 */ /* 0x000fc80000000000 */
[----:B0-----:R-:W0:Y:S01]  /*1220*/  LDC R5, c[0x0][0x3a8] ;  /* 0x0000ea00ff057b82 */ /* 0x001e220000000800 */
[----:B-1----:R-:W-:Y:S02]  /*1230*/  ULEA UR8, UR9, UR8, 0x18 ;  /* 0x0000000809087291 */ /* 0x002fe4000f8ec0ff */
[----:B------:R-:W-:-:S04]  /*1240*/  ULEA UR10, UR9, UR10, 0x18 ;  /* 0x0000000a090a7291 */ /* 0x000fc8000f8ec0ff */
[C---:B------:R-:W-:Y:S01]  /*1250*/  LEA R7, R6.reuse, UR8, 0x1 ;  /* 0x0000000806077c11 */ /* 0x040fe2000f8e08ff */
[----:B0-----:R-:W-:Y:S01]  /*1260*/  IMAD R5, R5, UR7, R4 ;  /* 0x0000000705057c24 */ /* 0x001fe2000f8e0204 */
[----:B------:R-:W-:-:S03]  /*1270*/  LEA R6, R6, UR10, 0x2 ;  /* 0x0000000a06067c11 */ /* 0x000fc6000f8e10ff */
[----:B------:R1:W-:Y:S01]  /*1280*/  STS.U16 [R7], R12 ;  /* 0x0000000c07007388 */ /* 0x0003e20000000400 */
[----:B------:R-:W-:-:S05]  /*1290*/  IADD3 R5, PT, PT, R5, 0x1, RZ ;  /* 0x0000000105057810 */ /* 0x000fca0007ffe0ff */
[----:B------:R1:W-:Y:S02]  /*12a0*/  STS [R6], R5 ;  /* 0x0000000506007388 */ /* 0x0003e40000000800 */
.L_x_11:
[----:B------:R-:W-:Y:S05]  /*12b0*/  BSYNC.RECONVERGENT B0 ;  /* 0x0000000000007941 */ /* 0x000fea0003800200 */
.L_x_10:
[----:B------:R-:W-:-:S07]  /*12c0*/  IADD3 R4, PT, PT, R4, 0x2, RZ ;  /* 0x0000000204047810 */ /* 0x000fce0007ffe0ff */
.L_x_9:
[----:B------:R-:W3:Y:S02]  /*12d0*/  LDCU UR8, c[0x0][0x3ac] ;  /* 0x00007580ff0877ac */ /* 0x000ee40008000800 */
[----:B---3--:R-:W-:-:S09]  /*12e0*/  ULOP3.LUT UP2, URZ, UR8, 0x1, URZ, 0xc0, !UPT ;  /* 0x0000000108ff7892 */ /* 0x008fd2000f84c0ff */
[----:B------:R-:W-:Y:S05]  /*12f0*/  BRA.U !UP2, `(.L_x_5) ;  /* 0x000000010a547547 */ /* 0x000fea000b800000 */
[----:B012---:R-:W0:Y:S01]  /*1300*/  LDC.64 R6, c[0x0][0x388] ;  /* 0x0000e200ff067b82 */ /* 0x007e220000000a00 */
[----:B------:R-:W-:-:S04]  /*1310*/  IMAD.IADD R11, R11, 0x1, R4 ;  /* 0x000000010b0b7824 */ /* 0x000fc800078e0204 */
[----:B0-----:R-:W-:-:S06]  /*1320*/  IMAD.WIDE R6, R11, 0x2, R6 ;  /* 0x000000020b067825 */ /* 0x001fcc00078e0206 */
[----:B------:R-:W2:Y:S01]  /*1330*/  LDG.E.U16 R6, desc[UR12][R6.64] ;  /* 0x0000000c06067981 */ /* 0x000ea2000c1e1500 */
[----:B------:R-:W-:Y:S01]  /*1340*/  BSSY.RECONVERGENT B0, `(.L_x_5) ;  /* 0x0000010000007945 */ /* 0x000fe20003800200 */
[----:B--2---:R-:W-:-:S13]  /*1350*/  HSETP2.NEU.AND P0, PT, R6.H0_H0, RZ.H0_H0, PT ;  /* 0x200000ff06007234 */ /* 0x004fda0003f0d800 */
[----:B------:R-:W-:Y:S05]  /*1360*/  @!P0 BRA `(.L_x_12) ;  /* 0x0000000000348947 */ /* 0x000fea0003800000 */
[----:B------:R-:W0:Y:S01]  /*1370*/  S2UR UR9, SR_CgaCtaId ;  /* 0x00000000000979c3 */ /* 0x000e220000008800 */
[----:B------:R-:W-:Y:S01]  /*1380*/  UMOV UR8, 0x400 ;  /* 0x0000040000087882 */ /* 0x000fe20000000000 */
[----:B------:R-:W-:Y:S01]  /*1390*/  IADD3 R7, PT, PT, R3, R8, RZ ;  /* 0x0000000803077210 */ /* 0x000fe20007ffe0ff */
[----:B------:R-:W-:Y:S01]  /*13a0*/  UIADD3 UR10, UPT, UPT, UR8, 0x800, URZ ;  /* 0x00000800080a7890 */ /* 0x000fe2000fffe0ff */
[----:B------:R-:W-:-:S04]  /*13b0*/  VIADD R8, R8, 0x1 ;  /* 0x0000000108087836 */ /* 0x000fc80000000000 */
[----:B------:R-:W1:Y:S01]  /*13c0*/  LDC R5, c[0x0][0x3a8] ;  /* 0x0000ea00ff057b82 */ /* 0x000e620000000800 */
[----:B0-----:R-:W-:Y:S02]  /*13d0*/  ULEA UR8, UR9, UR8, 0x18 ;  /* 0x0000000809087291 */ /* 0x001fe4000f8ec0ff */
[----:B------:R-:W-:Y:S01]  /*13e0*/  ULEA UR10, UR9, UR10, 0x18 ;  /* 0x0000000a090a7291 */ /* 0x000fe2000f8ec0ff */
[----:B-1----:R-:W-:-:S03]  /*13f0*/  IMAD R4, R5, UR7, R4 ;  /* 0x0000000705047c24 */ /* 0x002fc6000f8e0204 */
[C---:B------:R-:W-:Y:S02]  /*1400*/  LEA R5, R7.reuse, UR8, 0x1 ;  /* 0x0000000807057c11 */ /* 0x040fe4000f8e08ff */
[----:B------:R-:W-:-:S03]  /*1410*/  LEA R7, R7, UR10, 0x2 ;  /* 0x0000000a07077c11 */ /* 0x000fc6000f8e10ff */
[----:B------:R0:W-:Y:S04]  /*1420*/  STS.U16 [R5], R6 ;  /* 0x0000000605007388 */ /* 0x0001e80000000400 */
[----:B------:R0:W-:Y:S02]  /*1430*/  STS [R7], R4 ;  /* 0x0000000407007388 */ /* 0x0001e40000000800 */
.L_x_12:
[----:B------:R-:W-:Y:S05]  /*1440*/  BSYNC.RECONVERGENT B0 ;  /* 0x0000000000007941 */ /* 0x000fea0003800200 */
.L_x_5:
[----:B------:R-:W-:Y:S05]  /*1450*/  BRA.U UP1, `(.L_x_13) ;  /* 0xffffffed01807547 */ /* 0x000fea000b83ffff */
.L_x_0:
[----:B------:R-:W3:Y:S01]  /*1460*/  S2UR UR8, SR_CgaCtaId ;  /* 0x00000000000879c3 */ /* 0x000ee20000008800 */
[----:B------:R-:W-:Y:S01]  /*1470*/  UMOV UR7, 0x400 ;  /* 0x0000040000077882 */ /* 0x000fe20000000000 */
[----:B------:R-:W-:Y:S01]  /*1480*/  ISETP.GE.AND P0, PT, R8, 0x1, PT ;  /* 0x000000010800780c */ /* 0x000fe20003f06270 */
[----:B------:R-:W-:Y:S01]  /*1490*/  UIADD3 UR4, UPT, UPT, UR7, 0x1800, URZ ;  /* 0x0000180007047890 */ /* 0x000fe2000fffe0ff */
[----:B------:R-:W-:Y:S01]  /*14a0*/  BSSY.RECONVERGENT B0, `(.L_x_14) ;  /* 0x00000dd000007945 */ /* 0x000fe20003800200 */
[----:B012---:R-:W-:Y:S02]  /*14b0*/  PRMT R12, RZ, 0x7610, R12 ;  /* 0x00007610ff0c7816 */ /* 0x007fe4000000000c */
[----:B---3--:R-:W-:-:S06]  /*14c0*/  ULEA UR4, UR8, UR4, 0x18 ;  /* 0x0000000408047291 */ /* 0x008fcc000f8ec0ff */
[----:B------:R-:W-:-:S05]  /*14d0*/  LEA R5, R2, UR4, 0x2 ;  /* 0x0000000402057c11 */ /* 0x000fca000f8e10ff */
[----:B------:R0:W-:Y:S01]  /*14e0*/  STS [R5], R8 ;  /* 0x0000000805007388 */ /* 0x0001e20000000800 */
[----:B------:R-:W-:Y:S05]  /*14f0*/  @!P0 BRA `(.L_x_15) ;  /* 0x0000000c005c8947 */ /* 0x000fea0003800000 */
[----:B------:R-:W-:Y:S01]  /*1500*/  IADD3 R4, PT, PT, R3, 0x1, RZ ;  /* 0x0000000103047810 */ /* 0x000fe20007ffe0ff */
[----:B------:R-:W-:Y:S03]  /*1510*/  BSSY.RECONVERGENT B1, `(.L_x_16) ;  /* 0x000006b000017945 */ /* 0x000fe60003800200 */
[----:B------:R-:W-:-:S05]  /*1520*/  VIADDMNMX R4, R8, R3, R4, !PT ;  /* 0x0000000308047246 */ /* 0x000fca0007800104 */
[----:B0-----:R-:W-:Y:S01]  /*1530*/  IMAD.IADD R5, R4, 0x1, -R3 ;  /* 0x0000000104057824 */ /* 0x001fe200078e0a03 */
[----:B------:R-:W-:-:S04]  /*1540*/  IADD3 R4, PT, PT, R3, -R4, RZ ;  /* 0x8000000403047210 */ /* 0x000fc80007ffe0ff */
[----:B------:R-:W-:Y:S02]  /*1550*/  ISETP.GT.U32.AND P0, PT, R4, -0x10, PT ;  /* 0xfffffff00400780c */ /* 0x000fe40003f04070 */
[----:B------:R-:W-:-:S04]  /*1560*/  LOP3.LUT R6, R5, 0xf, RZ, 0xc0, !PT ;  /* 0x0000000f05067812 */ /* 0x000fc800078ec0ff */
[----:B------:R-:W-:-:S07]  /*1570*/  ISETP.NE.AND P1, PT, R6, RZ, PT ;  /* 0x000000ff0600720c */ /* 0x000fce0003f25270 */
[----:B------:R-:W-:Y:S06]  /*1580*/  @P0 BRA `(.L_x_17) ;  /* 0x00000004008c0947 */ /* 0x000fec0003800000 */
[----:B------:R-:W0:Y:S01]  /*1590*/  LDCU.64 UR4, c[0x0][0x3a8] ;  /* 0x00007500ff0477ac */ /* 0x000e220008000a00 */
[----:B------:R-:W1:Y:S01]  /*15a0*/  LDC.64 R14, c[0x0][0x390] ;  /* 0x0000e400ff0e7b82 */ /* 0x000e620000000a00 */
[----:B------:R-:W-:Y:S01]  /*15b0*/  LOP3.LUT R7, R5, 0xfffffff0, RZ, 0xc0, !PT ;  /* 0xfffffff005077812 */ /* 0x000fe200078ec0ff */
[----:B------:R-:W-:-:S04]  /*15c0*/  ULEA UR9, UR8, UR7, 0x18 ;  /* 0x0000000708097291 */ /* 0x000fc8000f8ec0ff */
[----:B------:R-:W-:Y:S01]  /*15d0*/  IMAD.MOV R7, RZ, RZ, -R7 ;  /* 0x000000ffff077224 */ /* 0x000fe200078e0a07 */
[----:B0-----:R-:W-:Y:S02]  /*15e0*/  UIMAD UR4, UR4, UR5, URZ ;  /* 0x00000005040472a4 */ /* 0x001fe4000f8e02ff */
[----:B------:R-:W-:-:S04]  /*15f0*/  UIADD3 UR5, UPT, UPT, UR7, 0x800, URZ ;  /* 0x0000080007057890 */ /* 0x000fc8000fffe0ff */
[----:B------:R-:W-:Y:S01]  /*1600*/  ULEA UR5, UR8, UR5, 0x18 ;  /* 0x0000000508057291 */ /* 0x000fe2000f8ec0ff */
[----:B------:R-:W-:-:S05]  /*1610*/  IMAD R4, R2, UR4, RZ ;  /* 0x0000000402047c24 */ /* 0x000fca000f8e02ff */
[C---:B------:R-:W-:Y:S02]  /*1620*/  LEA R8, R4.reuse, UR9, 0x1 ;  /* 0x0000000904087c11 */ /* 0x040fe4000f8e08ff */
[----:B------:R-:W-:Y:S02]  /*1630*/  LEA R4, R4, UR5, 0x2 ;  /* 0x0000000504047c11 */ /* 0x000fe4000f8e10ff */
[----:B------:R-:W-:-:S03]  /*1640*/  IADD3 R8, PT, PT, R8, 0x10, RZ ;  /* 0x0000001008087810 */ /* 0x000fc60007ffe0ff */
[----:B------:R-:W-:-:S07]  /*1650*/  VIADD R4, R4, 0x20 ;  /* 0x0000002004047836 */ /* 0x000fce0000000000 */
.L_x_18:
[----:B------:R-:W1:Y:S04]  /*1660*/  LDS R21, [R4+-0x20] ;  /* 0xffffe00004157984 */ /* 0x000e680000000800 */
[----:B------:R-:W0:Y:S04]  /*1670*/  LDS R25, [R4+-0x1c] ;  /* 0xffffe40004197984 */ /* 0x000e280000000800 */
[----:B------:R-:W2:Y:S04]  /*1680*/  LDS R17, [R4+-0x18] ;  /* 0xffffe80004117984 */ /* 0x000ea80000000800 */
[----:B------:R-:W3:Y:S04]  /*1690*/  LDS R19, [R4+-0x14] ;  /* 0xffffec0004137984 */ /* 0x000ee80000000800 */
[----:B------:R-:W4:Y:S04]  /*16a0*/  LDS R29, [R4+-0x10] ;  /* 0xfffff000041d7984 */ /* 0x000f280000000800 */
[----:B------:R-:W5:Y:S04]  /*16b0*/  LDS R9, [R4+-0xc] ;  /* 0xfffff40004097984 */ /* 0x000f680000000800 */
[----:B------:R-:W-:Y:S04]  /*16c0*/  LDS R22, [R4+-0x8] ;  /* 0xfffff80004167984 */ /* 0x000fe80000000800 */
[----:B------:R-:W-:Y:S04]  /*16d0*/  LDS.U16 R26, [R8+-0xe] ;  /* 0xfffff200081a7984 */ /* 0x000fe80000000400 */
[----:B------:R-:W-:Y:S04]  /*16e0*/  LDS R10, [R4+-0x4] ;  /* 0xfffffc00040a7984 */ /* 0x000fe80000000800 */
[----:B------:R-:W-:Y:S01]  /*16f0*/  LDS R23, [R4] ;  /* 0x0000000004177984 */ /* 0x000fe20000000800 */
[----:B-1----:R-:W-:-:S05]  /*1700*/  IMAD.WIDE R20, R21, 0x2, R14 ;  /* 0x0000000215147825 */ /* 0x002fca00078e020e */
[----:B------:R-:W5:Y:S01]  /*1710*/  LDG.E.U16 R13, desc[UR12][R20.64] ;  /* 0x0000000c140d7981 */ /* 0x000f62000c1e1500 */
[----:B0-----:R-:W-:-:S05]  /*1720*/  IMAD.WIDE R24, R25, 0x2, R14 ;  /* 0x0000000219187825 */ /* 0x001fca00078e020e */
[----:B------:R0:W5:Y:S01]  /*1730*/  LDG.E.U16 R27, desc[UR12][R24.64] ;  /* 0x0000000c181b7981 */ /* 0x000162000c1e1500 */
[----:B--2---:R-:W-:-:S06]  /*1740*/  IMAD.WIDE R16, R17, 0x2, R14 ;  /* 0x0000000211107825 */ /* 0x004fcc00078e020e */
[----:B------:R1:W2:Y:S01]  /*1750*/  LDG.E.U16 R16, desc[UR12][R16.64] ;  /* 0x0000000c10107981 */ /* 0x0002a2000c1e1500 */
[----:B---3--:R-:W-:-:S03]  /*1760*/  IMAD.WIDE R18, R19, 0x2, R14 ;  /* 0x0000000213127825 */ /* 0x008fc600078e020e */
[----:B0-----:R-:W0:Y:S04]  /*1770*/  LDS R25, [R4+0x4] ;  /* 0x0000040004197984 */ /* 0x001e280000000800 */
[----:B------:R3:W2:Y:S01]  /*1780*/  LDG.E.U16 R11, desc[UR12][R18.64] ;  /* 0x0000000c120b7981 */ /* 0x0006a2000c1e1500 */
[----:B----4-:R-:W-:-:S03]  /*1790*/  IMAD.WIDE R28, R29, 0x2, R14 ;  /* 0x000000021d1c7825 */ /* 0x010fc600078e020e */
[----:B-1----:R-:W1:Y:S04]  /*17a0*/  LDS.U16 R17, [R8+-0x10] ;  /* 0xfffff00008117984 */ /* 0x002e680000000400 */
[----:B------:R-:W4:Y:S01]  /*17b0*/  LDG.E.U16 R29, desc[UR12][R28.64] ;  /* 0x0000000c1c1d7981 */ /* 0x000f22000c1e1500 */
[----:B-----5:R-:W-:-:S03]  /*17c0*/  IMAD.WIDE R20, R9, 0x2, R14 ;  /* 0x0000000209147825 */ /* 0x020fc600078e020e */
[----:B---3--:R-:W2:Y:S04]  /*17d0*/  LDS.U16 R18, [R8+-0xc] ;  /* 0xfffff40008127984 */ /* 0x008ea80000000400 */
[----:B------:R1:W3:Y:S04]  /*17e0*/  LDG.E.U16 R9, desc[UR12][R20.64] ;  /* 0x0000000c14097981 */ /* 0x0002e8000c1e1500 */
[----:B------:R-:W5:Y:S01]  /*17f0*/  LDS R19, [R4+0xc] ;  /* 0x00000c0004137984 */ /* 0x000f620000000800 */
[----:B0-----:R-:W-:-:S06]  /*1800*/  IMAD.WIDE R24, R25, 0x2, R14 ;  /* 0x0000000219187825 */ /* 0x001fcc00078e020e */
[----:B------:R-:W3:Y:S01]  /*1810*/  LDG.E.U16 R25, desc[UR12][R24.64] ;  /* 0x0000000c18197981 */ /* 0x000ee2000c1e1500 */
[----:B-1----:R-:W-:Y:S02]  /*1820*/  HFMA2 R21, R17.H0_H0, R13.H0_H0, R12.H0_H0 ;  /* 0x2000000d11157231 */ /* 0x002fe4000004080c */
[--C-:B------:R-:W-:Y:S01]  /*1830*/  IMAD.WIDE R12, R22, 0x2, R14.reuse ;  /* 0x00000002160c7825 */ /* 0x100fe200078e020e */
[----:B------:R-:W0:Y:S03]  /*1840*/  LDS R17, [R4+0x8] ;  /* 0x0000080004117984 */ /* 0x000e260000000800 */
[----:B------:R-:W-:Y:S02]  /*1850*/  HFMA2 R26, R26.H0_H0, R27.H0_H0, R21.H0_H0 ;  /* 0x2000001b1a1a7231 */ /* 0x000fe40000040815 */
[--C-:B------:R-:W-:Y:S01]  /*1860*/  IMAD.WIDE R20, R10, 0x2, R14.reuse ;  /* 0x000000020a147825 */ /* 0x100fe200078e020e */
[----:B------:R-:W3:Y:S04]  /*1870*/  LDG.E.U16 R13, desc[UR12][R12.64] ;  /* 0x0000000c0c0d7981 */ /* 0x000ee8000c1e1500 */
[----:B------:R-:W1:Y:S04]  /*1880*/  LDS R10, [R4+0x10] ;  /* 0x00001000040a7984 */ /* 0x000e680000000800 */
[----:B------:R-:W4:Y:S04]  /*1890*/  LDS R27, [R4+0x14] ;  /* 0x00001400041b7984 */ /* 0x000f280000000800 */
[----:B------:R5:W3:Y:S01]  /*18a0*/  LDG.E.U16 R12, desc[UR12][R20.64] ;  /* 0x0000000c140c7981 */ /* 0x000ae2000c1e1500 */
[----:B------:R-:W-:-:S06]  /*18b0*/  IMAD.WIDE R22, R23, 0x2, R14 ;  /* 0x0000000217167825 */ /* 0x000fcc00078e020e */
[----:B------:R-:W3:Y:S04]  /*18c0*/  LDG.E.U16 R23, desc[UR12][R22.64] ;  /* 0x0000000c16177981 */ /* 0x000ee8000c1e1500 */
[----:B-----5:R-:W5:Y:S04]  /*18d0*/  LDS R21, [R4+0x18] ;  /* 0x0000180004157984 */ /* 0x020f680000000800 */
[----:B------:R-:W5:Y:S01]  /*18e0*/  LDS R20, [R4+0x1c] ;  /* 0x00001c0004147984 */ /* 0x000f620000000800 */
[----:B--2---:R-:W-:Y:S02]  /*18f0*/  HFMA2 R26, R18.H0_H0, R16.H0_H0, R26.H0_H0 ;  /* 0x20000010121a7231 */ /* 0x004fe4000004081a */
[----:B------:R-:W-:-:S04]  /*1900*/  IMAD.WIDE R18, R19, 0x2, R14 ;  /* 0x0000000213127825 */ /* 0x000fc800078e020e */
[--C-:B0-----:R-:W-:Y:S01]  /*1910*/  IMAD.WIDE R16, R17, 0x2, R14.reuse ;  /* 0x0000000211107825 */ /* 0x101fe200078e020e */
[----:B------:R-:W2:Y:S04]  /*1920*/  LDG.E.U16 R22, desc[UR12][R18.64] ;  /* 0x0000000c12167981 */ /* 0x000ea8000c1e1500 */
[----:B------:R1:W2:Y:S02]  /*1930*/  LDG.E.U16 R28, desc[UR12][R16.64] ;  /* 0x0000000c101c7981 */ /* 0x0002a4000c1e1500 */
[----:B-1----:R-:W-:-:S04]  /*1940*/  IMAD.WIDE R16, R10, 0x2, R14 ;  /* 0x000000020a107825 */ /* 0x002fc800078e020e */
[--C-:B----4-:R-:W-:Y:S02]  /*1950*/  IMAD.WIDE R18, R27, 0x2, R14.reuse ;  /* 0x000000021b127825 */ /* 0x110fe400078e020e */
[----:B------:R5:W4:Y:S04]  /*1960*/  LDG.E.U16 R27, desc[UR12][R16.64] ;  /* 0x0000000c101b7981 */ /* 0x000b28000c1e1500 */
[----:B------:R0:W4:Y:S01]  /*1970*/  LDG.E.U16 R10, desc[UR12][R18.64] ;  /* 0x0000000c120a7981 */ /* 0x000122000c1e1500 */
[----:B-----5:R-:W-:-:S04]  /*1980*/  IMAD.WIDE R16, R21, 0x2, R14 ;  /* 0x0000000215107825 */ /* 0x020fc800078e020e */
[----:B------:R-:W-:Y:S01]  /*1990*/  IMAD.WIDE R20, R20, 0x2, R14 ;  /* 0x0000000214147825 */ /* 0x000fe200078e020e */
[----:B------:R1:W5:Y:S04]  /*19a0*/  LDG.E.U16 R24, desc[UR12][R16.64] ;  /* 0x0000000c10187981 */ /* 0x000368000c1e1500 */
[----:B0-----:R-:W-:Y:S04]  /*19b0*/  LDS.U16 R18, [R8+-0x6] ;  /* 0xfffffa0008127984 */ /* 0x001fe80000000400 */
[----:B------:R0:W5:Y:S04]  /*19c0*/  LDG.E.U16 R21, desc[UR12][R20.64] ;  /* 0x0000000c14157981 */ /* 0x000168000c1e1500 */
[----:B-1----:R-:W-:Y:S04]  /*19d0*/  LDS.U16 R16, [R8] ;  /* 0x0000000008107984 */ /* 0x002fe80000000400 */
[----:B------:R-:W-:Y:S04]  /*19e0*/  LDS.U16 R17, [R8+0x4] ;  /* 0x0000040008117984 */ /* 0x000fe80000000400 */
[----:B0-----:R-:W0:Y:S04]  /*19f0*/  LDS.U16 R20, [R8+-0xa] ;  /* 0xfffff60008147984 */ /* 0x001e280000000400 */
[----:B------:R-:W-:Y:S01]  /*1a00*/  LDS.U16 R19, [R8+0xc] ;  /* 0x00000c0008137984 */ /* 0x000fe20000000400 */
[----:B0-----:R-:W-:-:S03]  /*1a10*/  HFMA2 R11, R20.H0_H0, R11.H0_H0, R26.H0_H0 ;  /* 0x2000000b140b7231 */ /* 0x001fc6000004081a */
[----:B------:R-:W0:Y:S02]  /*1a20*/  LDS.U16 R26, [R8+-0x8] ;  /* 0xfffff800081a7984 */ /* 0x000e240000000400 */
[----:B0-----:R-:W-:Y:S02]  /*1a30*/  HFMA2 R26, R26.H0_H0, R29.H0_H0, R11.H0_H0 ;  /* 0x2000001d1a1a7231 */ /* 0x001fe4000004080b */
[----:B------:R-:W0:Y:S04]  /*1a40*/  LDS.U16 R29, [R8+-0x4] ;  /* 0xfffffc00081d7984 */ /* 0x000e280000000400 */
[----:B------:R-:W1:Y:S01]  /*1a50*/  LDS.U16 R11, [R8+-0x2] ;  /* 0xfffffe00080b7984 */ /* 0x000e620000000400 */
[----:B---3--:R-:W-:-:S03]  /*1a60*/  HFMA2 R18, R18.H0_H0, R9.H0_H0, R26.H0_H0 ;  /* 0x2000000912127231 */ /* 0x008fc6000004081a */
[----:B------:R-:W3:Y:S01]  /*1a70*/  LDS.U16 R9, [R8+0x2] ;  /* 0x0000020008097984 */ /* 0x000ee20000000400 */
[----:B------:R-:W-:-:S04]  /*1a80*/  IADD3 R7, PT, PT, R7, 0x10, RZ ;  /* 0x0000001007077810 */ /* 0x000fc80007ffe0ff */
[----:B------:R-:W-:Y:S01]  /*1a90*/  ISETP.NE.AND P0, PT, R7, RZ, PT ;  /* 0x000000ff0700720c */ /* 0x000fe20003f05270 */
[----:B------:R-:W-:Y:S01]  /*1aa0*/  VIADD R3, R3, 0x10 ;  /* 0x0000001003037836 */ /* 0x000fe20000000000 */
[----:B------:R-:W-:Y:S01]  /*1ab0*/  IADD3 R4, PT, PT, R4, 0x40, RZ ;  /* 0x0000004004047810 */ /* 0x000fe20007ffe0ff */
[----:B0-----:R-:W-:Y:S02]  /*1ac0*/  HFMA2 R18, R29.H0_H0, R13.H0_H0, R18.H0_H0 ;  /* 0x2000000d1d127231 */ /* 0x001fe40000040812 */
[----:B------:R-:W0:Y:S02]  /*1ad0*/  LDS.U16 R13, [R8+0x6] ;  /* 0x00000600080d7984 */ /* 0x000e240000000400 */
[----:B-1----:R-:W-:Y:S02]  /*1ae0*/  HFMA2 R18, R11.H0_H0, R12.H0_H0, R18.H0_H0 ;  /* 0x2000000c0b127231 */ /* 0x002fe40000040812 */
[----:B------:R-:W4:Y:S04]  /*1af0*/  LDS.U16 R12, [R8+0x8] ;  /* 0x00000800080c7984 */ /* 0x000f280000000400 */
[----:B------:R-:W1:Y:S01]  /*1b00*/  LDS.U16 R11, [R8+0xa] ;  /* 0x00000a00080b7984 */ /* 0x000e620000000400 */
[----:B------:R-:W-:-:S03]  /*1b10*/  HFMA2 R18, R16.H0_H0, R23.H0_H0, R18.H0_H0 ;  /* 0x2000001710127231 */ /* 0x000fc60000040812 */
[----:B------:R1:W5:Y:S01]  /*1b20*/  LDS.U16 R16, [R8+0xe] ;  /* 0x00000e0008107984 */ /* 0x0003620000000400 */
[----:B---3--:R-:W-:-:S04]  /*1b30*/  HFMA2 R9, R9.H0_H0, R25.H0_H0, R18.H0_H0 ;  /* 0x2000001909097231 */ /* 0x008fc80000040812 */
[----:B--2---:R-:W-:-:S04]  /*1b40*/  HFMA2 R9, R17.H0_H0, R28.H0_H0, R9.H0_H0 ;  /* 0x2000001c11097231 */ /* 0x004fc80000040809 */
[----:B0-----:R-:W-:-:S04]  /*1b50*/  HFMA2 R9, R13.H0_H0, R22.H0_H0, R9.H0_H0 ;  /* 0x200000160d097231 */ /* 0x001fc80000040809 */
[----:B----4-:R-:W-:-:S04]  /*1b60*/  HFMA2 R9, R12.H0_H0, R27.H0_H0, R9.H0_H0 ;  /* 0x2000001b0c097231 */ /* 0x010fc80000040809 */
[----:B-1----:R-:W-:Y:S02]  /*1b70*/  HFMA2 R12, R11.H0_H0, R10.H0_H0, R9.H0_H0 ;  /* 0x2000000a0b0c7231 */ /* 0x002fe40000040809 */
[----:B------:R-:W-:Y:S02]  /*1b80*/  VIADD R8, R8, 0x20 ;  /* 0x0000002008087836 */ /* 0x000fe40000000000 */
[----:B-----5:R-:W-:-:S04]  /*1b90*/  HFMA2 R12, R19.H0_H0, R24.H0_H0, R12.H0_H0 ;  /* 0x20000018130c7231 */ /* 0x020fc8000004080c */
[----:B------:R-:W-:Y:S01]  /*1ba0*/  HFMA2 R12, R16.H0_H0, R21.H0_H0, R12.H0_H0 ;  /* 0x20000015100c7231 */ /* 0x000fe2000004080c */
[----:B------:R-:W-:Y:S06]  /*1bb0*/  @P0 BRA `(.L_x_18) ;  /* 0xfffffff800a80947 */ /* 0x000fec000383ffff */
.L_x_17:
[----:B------:R-:W-:Y:S05]  /*1bc0*/  BSYNC.RECONVERGENT B1 ;  /* 0x0000000000017941 */ /* 0x000fea0003800200 */
.L_x_16:
[----:B------:R-:W-:Y:S05]  /*1bd0*/  @!P1 BRA `(.L_x_15) ;  /* 0x0000000400a49947 */ /* 0x000fea0003800000 */
[----:B------:R-:W-:Y:S01]  /*1be0*/  ISETP.GE.U32.AND P0, PT, R6, 0x8, PT ;  /* 0x000000080600780c */ /* 0x000fe20003f06070 */
[----:B------:R-:W-:Y:S01]  /*1bf0*/  BSSY.RECONVERGENT B1, `(.L_x_19) ;  /* 0x0000033000017945 */ /* 0x000fe20003800200 */
[----:B------:R-:W-:-:S04]  /*1c00*/  LOP3.LUT R4, R5, 0x7, RZ, 0xc0, !PT ;  /* 0x0000000705047812 */ /* 0x000fc800078ec0ff */
[----:B------:R-:W-:-:S07]  /*1c10*/  ISETP.NE.AND P1, PT, R4, RZ, PT ;  /* 0x000000ff0400720c */ /* 0x000fce0003f25270 */
[----:B------:R-:W-:Y:S06]  /*1c20*/  @!P0 BRA `(.L_x_20) ;  /* 0x0000000000bc8947 */ /* 0x000fec0003800000 */
[----:B------:R-:W-:Y:S01]  /*1c30*/  UIADD3 UR4, UPT, UPT, UR7, 0x800, URZ ;  /* 0x0000080007047890 */ /* 0x000fe2000fffe0ff */
[----:B------:R-:W0:Y:S03]  /*1c40*/  LDC.64 R6, c[0x0][0x390] ;  /* 0x0000e400ff067b82 */ /* 0x000e260000000a00 */
[----:B------:R-:W-:-:S06]  /*1c50*/  ULEA UR4, UR8, UR4, 0x18 ;  /* 0x0000000408047291 */ /* 0x000fcc000f8ec0ff */
[----:B------:R-:W-:-:S05]  /*1c60*/  LEA R16, R3, UR4, 0x2 ;  /* 0x0000000403107c11 */ /* 0x000fca000f8e10ff */
[----:B------:R-:W0:Y:S04]  /*1c70*/  LDS R25, [R16] ;  /* 0x0000000010197984 */ /* 0x000e280000000800 */
[----:B------:R-:W1:Y:S04]  /*1c80*/  LDS R23, [R16+0x4] ;  /* 0x0000040010177984 */ /* 0x000e680000000800 */
[----:B------:R-:W2:Y:S04]  /*1c90*/  LDS R19, [R16+0x8] ;  /* 0x0000080010137984 */ /* 0x000ea80000000800 */
[----:B------:R-:W3:Y:S04]  /*1ca0*/  LDS R15, [R16+0xc] ;  /* 0x00000c00100f7984 */ /* 0x000ee80000000800 */
[----:B------:R-:W4:Y:S04]  /*1cb0*/  LDS R9, [R16+0x10] ;  /* 0x0000100010097984 */ /* 0x000f280000000800 */
[----:B------:R-:W5:Y:S04]  /*1cc0*/  LDS R11, [R16+0x14] ;  /* 0x00001400100b7984 */ /* 0x000f680000000800 */
[----:B------:R-:W5:Y:S04]  /*1cd0*/  LDS R17, [R16+0x18] ;  /* 0x0000180010117984 */ /* 0x000f680000000800 */
[----:B------:R5:W5:Y:S01]  /*1ce0*/  LDS R21, [R16+0x1c] ;  /* 0x00001c0010157984 */ /* 0x000b620000000800 */
[----:B0-----:R-:W-:-:S04]  /*1cf0*/  IMAD.WIDE R24, R25, 0x2, R6 ;  /* 0x0000000219187825 */ /* 0x001fc800078e0206 */
[--C-:B-1----:R-:W-:Y:S01]  /*1d00*/  IMAD.WIDE R22, R23, 0x2, R6.reuse ;  /* 0x0000000217167825 */ /* 0x102fe200078e0206 */
[----:B------:R-:W5:Y:S03]  /*1d10*/  LDG.E.U16 R13, desc[UR12][R24.64] ;  /* 0x0000000c180d7981 */ /* 0x000f66000c1e1500 */
[--C-:B--2---:R-:W-:Y:S02]  /*1d20*/  IMAD.WIDE R18, R19, 0x2, R6.reuse ;  /* 0x0000000213127825 */ /* 0x104fe400078e0206 */
[----:B------:R-:W2:Y:S02]  /*1d30*/  LDG.E.U16 R23, desc[UR12][R22.64] ;  /* 0x0000000c16177981 */ /* 0x000ea4000c1e1500 */
[--C-:B---3--:R-:W-:Y:S02]  /*1d40*/  IMAD.WIDE R14, R15, 0x2, R6.reuse ;  /* 0x000000020f0e7825 */ /* 0x108fe400078e0206 */
[----:B------:R0:W3:Y:S02]  /*1d50*/  LDG.E.U16 R19, desc[UR12][R18.64] ;  /* 0x0000000c12137981 */ /* 0x0000e4000c1e1500 */
[----:B----4-:R-:W-:-:S02]  /*1d60*/  IMAD.WIDE R8, R9, 0x2, R6 ;  /* 0x0000000209087825 */ /* 0x010fc400078e0206 */
[----:B------:R1:W4:Y:S02]  /*1d70*/  LDG.E.U16 R15, desc[UR12][R14.64] ;  /* 0x0000000c0e0f7981 */ /* 0x000324000c1e1500 */
[--C-:B-----5:R-:W-:Y:S02]  /*1d80*/  IMAD.WIDE R10, R11, 0x2, R6.reuse ;  /* 0x000000020b0a7825 */ /* 0x120fe400078e0206 */
[----:B------:R5:W4:Y:S02]  /*1d90*/  LDG.E.U16 R9, desc[UR12][R8.64] ;  /* 0x0000000c08097981 */ /* 0x000b24000c1e1500 */
[--C-:B------:R-:W-:Y:S02]  /*1da0*/  IMAD.WIDE R16, R17, 0x2, R6.reuse ;  /* 0x0000000211107825 */ /* 0x100fe400078e0206 */
[----:B------:R5:W4:Y:S02]  /*1db0*/  LDG.E.U16 R11, desc[UR12][R10.64] ;  /* 0x0000000c0a0b7981 */ /* 0x000b24000c1e1500 */
[----:B------:R-:W-:-:S02]  /*1dc0*/  IMAD.WIDE R6, R21, 0x2, R6 ;  /* 0x0000000215067825 */ /* 0x000fc400078e0206 */
[----:B------:R5:W4:Y:S04]  /*1dd0*/  LDG.E.U16 R17, desc[UR12][R16.64] ;  /* 0x0000000c10117981 */ /* 0x000b28000c1e1500 */
[----:B------:R-:W4:Y:S01]  /*1de0*/  LDG.E.U16 R7, desc[UR12][R6.64] ;  /* 0x0000000c06077981 */ /* 0x000f22000c1e1500 */
[----:B------:R-:W-:-:S06]  /*1df0*/  ULEA UR4, UR8, UR7, 0x18 ;  /* 0x0000000708047291 */ /* 0x000fcc000f8ec0ff */
[C---:B0-----:R-:W-:Y:S02]  /*1e00*/  LEA R18, R3.reuse, UR4, 0x1 ;  /* 0x0000000403127c11 */ /* 0x041fe4000f8e08ff */
[----:B------:R-:W-:-:S03]  /*1e10*/  IADD3 R3, PT, PT, R3, 0x8, RZ ;  /* 0x0000000803037810 */ /* 0x000fc60007ffe0ff */
[----:B------:R-:W0:Y:S04]  /*1e20*/  LDS.U16 R20, [R18] ;  /* 0x0000000012147984 */ /* 0x000e280000000400 */
[----:B-1----:R-:W2:Y:S04]  /*1e30*/  LDS.U16 R14, [R18+0x2] ;  /* 0x00000200120e7984 */ /* 0x002ea80000000400 */
[----:B------:R-:W3:Y:S04]  /*1e40*/  LDS.U16 R22, [R18+0x4] ;  /* 0x0000040012167984 */ /* 0x000ee80000000400 */
[----:B-----5:R-:W4:Y:S04]  /*1e50*/  LDS.U16 R8, [R18+0x6] ;  /* 0x0000060012087984 */ /* 0x020f280000000400 */
[----:B------:R-:W1:Y:S04]  /*1e60*/  LDS.U16 R21, [R18+0x8] ;  /* 0x0000080012157984 */ /* 0x000e680000000400 */
[----:B------:R-:W5:Y:S04]  /*1e70*/  LDS.U16 R10, [R18+0xa] ;  /* 0x00000a00120a7984 */ /* 0x000f680000000400 */
[----:B------:R-:W5:Y:S04]  /*1e80*/  LDS.U16 R24, [R18+0xc] ;  /* 0x00000c0012187984 */ /* 0x000f680000000400 */
[----:B------:R-:W5:Y:S01]  /*1e90*/  LDS.U16 R16, [R18+0xe] ;  /* 0x00000e0012107984 */ /* 0x000f620000000400 */
[----:B0-----:R-:W-:-:S04]  /*1ea0*/  HFMA2 R13, R20.H0_H0, R13.H0_H0, R12.H0_H0 ;  /* 0x2000000d140d7231 */ /* 0x001fc8000004080c */
[----:B--2---:R-:W-:-:S04]  /*1eb0*/  HFMA2 R13, R14.H0_H0, R23.H0_H0, R13.H0_H0 ;  /* 0x200000170e0d7231 */ /* 0x004fc8000004080d */
[----:B---3--:R-:W-:-:S04]  /*1ec0*/  HFMA2 R13, R22.H0_H0, R19.H0_H0, R13.H0_H0 ;  /* 0x20000013160d7231 */ /* 0x008fc8000004080d */
[----:B----4-:R-:W-:-:S04]  /*1ed0*/  HFMA2 R8, R8.H0_H0, R15.H0_H0, R13.H0_H0 ;  /* 0x2000000f08087231 */ /* 0x010fc8000004080d */
[----:B-1----:R-:W-:-:S04]  /*1ee0*/  HFMA2 R8, R21.H0_H0, R9.H0_H0, R8.H0_H0 ;  /* 0x2000000915087231 */ /* 0x002fc80000040808 */
[----:B-----5:R-:W-:-:S04]  /*1ef0*/  HFMA2 R8, R10.H0_H0, R11.H0_H0, R8.H0_H0 ;  /* 0x2000000b0a087231 */ /* 0x020fc80000040808 */
[----:B------:R-:W-:-:S04]  /*1f00*/  HFMA2 R8, R24.H0_H0, R17.H0_H0, R8.H0_H0 ;  /* 0x2000001118087231 */ /* 0x000fc80000040808 */
[----:B------:R-:W-:-:S07]  /*1f10*/  HFMA2 R12, R16.H0_H0, R7.H0_H0, R8.H0_H0 ;  /* 0x20000007100c7231 */ /* 0x000fce0000040808 */
.L_x_20:
[----:B------:R-:W-:Y:S05]  /*1f20*/  BSYNC.RECONVERGENT B1 ;  /* 0x0000000000017941 */ /* 0x000fea0003800200 */
.L_x_19:
        /* <DEDUP_REMOVED lines=13> */
[----:B------:R-:W3:Y:S01]  /*2000*/  LDS R13, [R4+0xc] ;  /* 0x00000c00040d7984 */ /* 0x000ee20000000800 */
[----:B0-----:R-:W-:-:S04]  /*2010*/  IMAD.WIDE R8, R9, 0x2, R6 ;  /* 0x0000000209087825 */ /* 0x001fc800078e0206 */
[--C-:B-1----:R-:W-:Y:S02]  /*2020*/  IMAD.WIDE R10, R11, 0x2, R6.reuse ;  /* 0x000000020b0a7825 */ /* 0x102fe400078e0206 */
[----:B------:R0:W4:Y:S02]  /*2030*/  LDG.E.U16 R8, desc[UR12][R8.64] ;  /* 0x0000000c08087981 */ /* 0x000124000c1e1500 */
[--C-:B--2---:R-:W-:Y:S02]  /*2040*/  IMAD.WIDE R14, R15, 0x2, R6.reuse ;  /* 0x000000020f0e7825 */ /* 0x104fe400078e0206 */
[----:B------:R-:W2:Y:S02]  /*2050*/  LDG.E.U16 R10, desc[UR12][R10.64] ;  /* 0x0000000c0a0a7981 */ /* 0x000ea4000c1e1500 */
[----:B---3--:R-:W-:Y:S02]  /*2060*/  IMAD.WIDE R6, R13, 0x2, R6 ;  /* 0x000000020d067825 */ /* 0x008fe400078e0206 */
[----:B------:R-:W3:Y:S04]  /*2070*/  LDG.E.U16 R14, desc[UR12][R14.64] ;  /* 0x0000000c0e0e7981 */ /* 0x000ee8000c1e1500 */
[----:B------:R-:W5:Y:S01]  /*2080*/  LDG.E.U16 R6, desc[UR12][R6.64] ;  /* 0x0000000c06067981 */ /* 0x000f62000c1e1500 */
[----:B------:R-:W-:-:S06]  /*2090*/  ULEA UR4, UR8, UR7, 0x18 ;  /* 0x0000000708047291 */ /* 0x000fcc000f8ec0ff */
[C---:B------:R-:W-:Y:S01]  /*20a0*/  LEA R4, R3.reuse, UR4, 0x1 ;  /* 0x0000000403047c11 */ /* 0x040fe2000f8e08ff */
[----:B------:R-:W-:-:S04]  /*20b0*/  VIADD R3, R3, 0x4 ;  /* 0x0000000403037836 */ /* 0x000fc80000000000 */
[----:B------:R-:W4:Y:S04]  /*20c0*/  LDS.U16 R13, [R4] ;  /* 0x00000000040d7984 */ /* 0x000f280000000400 */
[----:B------:R-:W2:Y:S04]  /*20d0*/  LDS.U16 R17, [R4+0x2] ;  /* 0x0000020004117984 */ /* 0x000ea80000000400 */
[----:B------:R-:W3:Y:S04]  /*20e0*/  LDS.U16 R19, [R4+0x4] ;  /* 0x0000040004137984 */ /* 0x000ee80000000400 */
[----:B0-----:R-:W5:Y:S01]  /*20f0*/  LDS.U16 R9, [R4+0x6] ;  /* 0x0000060004097984 */ /* 0x001f620000000400 */
[----:B----4-:R-:W-:-:S04]  /*2100*/  HFMA2 R8, R13.H0_H0, R8.H0_H0, R12.H0_H0 ;  /* 0x200000080d087231 */ /* 0x010fc8000004080c */
[----:B--2---:R-:W-:-:S04]  /*2110*/  HFMA2 R8, R17.H0_H0, R10.H0_H0, R8.H0_H0 ;  /* 0x2000000a11087231 */ /* 0x004fc80000040808 */
[----:B---3--:R-:W-:-:S04]  /*2120*/  HFMA2 R8, R19.H0_H0, R14.H0_H0, R8.H0_H0 ;  /* 0x2000000e13087231 */ /* 0x008fc80000040808 */
[----:B-----5:R-:W-:-:S07]  /*2130*/  HFMA2 R12, R9.H0_H0, R6.H0_H0, R8.H0_H0 ;  /* 0x20000006090c7231 */ /* 0x020fce0000040808 */
.L_x_22:
[----:B------:R-:W-:Y:S05]  /*2140*/  BSYNC.RECONVERGENT B1 ;  /* 0x0000000000017941 */ /* 0x000fea0003800200 */
.L_x_21:
[----:B------:R-:W-:Y:S05]  /*2150*/  @!P1 BRA `(.L_x_15) ;  /* 0x0000000000449947 */ /* 0x000fea0003800000 */
[----:B------:R-:W0:Y:S01]  /*2160*/  LDC.64 R6, c[0x0][0x390] ;  /* 0x0000e400ff067b82 */ /* 0x000e220000000a00 */
[----:B------:R-:W-:Y:S01]  /*2170*/  UIADD3 UR4, UPT, UPT, UR7, 0x800, URZ ;  /* 0x0000080007047890 */ /* 0x000fe2000fffe0ff */
[----:B------:R-:W-:Y:S01]  /*2180*/  IADD3 R9, PT, PT, -R5, RZ, RZ ;  /* 0x000000ff05097210 */ /* 0x000fe20007ffe1ff */
[----:B------:R-:W-:Y:S02]  /*2190*/  ULEA UR5, UR8, UR7, 0x18 ;  /* 0x0000000708057291 */ /* 0x000fe4000f8ec0ff */
[----:B------:R-:W-:-:S04]  /*21a0*/  ULEA UR4, UR8, UR4, 0x18 ;  /* 0x0000000408047291 */ /* 0x000fc8000f8ec0ff */
[C---:B------:R-:W-:Y:S02]  /*21b0*/  LEA R8, R3.reuse, UR5, 0x1 ;  /* 0x0000000503087c11 */ /* 0x040fe4000f8e08ff */
[----:B------:R-:W-:-:S07]  /*21c0*/  LEA R3, R3, UR4, 0x2 ;  /* 0x0000000403037c11 */ /* 0x000fce000f8e10ff */
.L_x_23:
[----:B------:R-:W0:Y:S04]  /*21d0*/  LDS R5, [R3] ;  /* 0x0000000003057984 */ /* 0x000e280000000800 */
[----:B------:R1:W2:Y:S01]  /*21e0*/  LDS.U16 R11, [R8] ;  /* 0x00000000080b7984 */ /* 0x0002a20000000400 */
[----:B0-----:R-:W-:-:S06]  /*21f0*/  IMAD.WIDE R4, R5, 0x2, R6 ;  /* 0x0000000205047825 */ /* 0x001fcc00078e0206 */
[----:B------:R-:W2:Y:S01]  /*2200*/  LDG.E.U16 R4, desc[UR12][R4.64] ;  /* 0x0000000c04047981 */ /* 0x000ea2000c1e1500 */
[----:B------:R-:W-:Y:S01]  /*2210*/  VIADD R9, R9, 0x1 ;  /* 0x0000000109097836 */ /* 0x000fe20000000000 */
[----:B------:R-:W-:Y:S01]  /*2220*/  IADD3 R3, PT, PT, R3, 0x4, RZ ;  /* 0x0000000403037810 */ /* 0x000fe20007ffe0ff */
[----:B-1----:R-:W-:-:S03]  /*2230*/  VIADD R8, R8, 0x2 ;  /* 0x0000000208087836 */ /* 0x002fc60000000000 */
[----:B------:R-:W-:Y:S01]  /*2240*/  ISETP.NE.AND P0, PT, R9, RZ, PT ;  /* 0x000000ff0900720c */ /* 0x000fe20003f05270 */
[----:B--2---:R-:W-:-:S12]  /*2250*/  HFMA2 R12, R11.H0_H0, R4.H0_H0, R12.H0_H0 ;  /* 0x200000040b0c7231 */ /* 0x004fd8000004080c */
[----:B------:R-:W-:Y:S05]  /*2260*/  @P0 BRA `(.L_x_23) ;  /* 0xfffffffc00d80947 */ /* 0x000fea000383ffff */
.L_x_15:
[----:B------:R-:W-:Y:S05]  /*2270*/  BSYNC.RECONVERGENT B0 ;  /* 0x0000000000007941 */ /* 0x000fea0003800200 */
.L_x_14:
[----:B------:R-:W1:Y:S01]  /*2280*/  LDCU UR5, c[0x0][0x364] ;  /* 0x00006c80ff0577ac */ /* 0x000e620008000800 */
[----:B------:R-:W-:-:S04]  /*2290*/  UIADD3 UR4, UPT, UPT, UR7, 0x1b20, URZ ;  /* 0x00001b2007047890 */ /* 0x000fc8000fffe0ff */
[----:B------:R-:W-:-:S06]  /*22a0*/  ULEA UR4, UR8, UR4, 0x18 ;  /* 0x0000000408047291 */ /* 0x000fcc000f8ec0ff */
[----:B------:R-:W-:Y:S01]  /*22b0*/  LEA R3, R2, UR4, 0x1 ;  /* 0x0000000402037c11 */ /* 0x000fe2000f8e08ff */
[----:B-1----:R-:W-:-:S04]  /*22c0*/  UIMAD UR5, UR6, UR5, URZ ;  /* 0x00000005060572a4 */ /* 0x002fc8000f8e02ff */
[----:B------:R1:W-:Y:S01]  /*22d0*/  STS.U16 [R3], R12 ;  /* 0x0000000c03007388 */ /* 0x0003e20000000400 */
[----:B------:R-:W-:Y:S01]  /*22e0*/  UISETP.GE.U32.AND UP0, UPT, UR5, 0x2, UPT ;  /* 0x000000020500788c */ /* 0x000fe2000bf06070 */
[----:B------:R-:W-:-:S08]  /*22f0*/  NOP ;  /* 0x0000000000007918 */ /* 0x000fd00000000000 */
[----:B-1----:R-:W-:Y:S05]  /*2300*/  BRA.U !UP0, `(.L_x_24) ;  /* 0x0000000108307547 */ /* 0x002fea000b800000 */
.L_x_25:
[----:B------:R-:W-:-:S06]  /*2310*/  USHF.R.U32.HI UR4, URZ, 0x1, UR5 ;  /* 0x00000001ff047899 */ /* 0x000fcc0008011605 */
[----:B------:R-:W-:-:S13]  /*2320*/  ISETP.GE.U32.AND P1, PT, R2, UR4, PT ;  /* 0x0000000402007c0c */ /* 0x000fda000bf26070 */
[----:B------:R-:W-:Y:S01]  /*2330*/  VOTEU.ALL UP0, P1 ;  /* 0x0000000000ff7886 */ /* 0x000fe20000800000 */
[----:B-1----:R-:W-:Y:S04]  /*2340*/  @!P1 LDS.U16 R4, [R3] ;  /* 0x0000000003049984 */ /* 0x002fe80000000400 */
[----:B------:R-:W-:Y:S02]  /*2350*/  @!UP0 ULOP3.LUT UR6, UR5, 0x3ffffe, URZ, 0xc0, !UPT ;  /* 0x003ffffe05068892 */ /* 0x000fe4000f8ec0ff */
[----:B------:R-:W-:-:S03]  /*2360*/  UISETP.GT.U32.AND UP0, UPT, UR5, 0x3, UPT ;  /* 0x000000030500788c */ /* 0x000fc6000bf04070 */
[----:B------:R-:W-:-:S04]  /*2370*/  UMOV UR5, UR4 ;  /* 0x0000000400057c82 */ /* 0x000fc80008000000 */
[----:B0-----:R-:W0:Y:S02]  /*2380*/  @!P1 LDS.U16 R5, [R3+UR6] ;  /* 0x0000000603059984 */ /* 0x001e240008000400 */
[----:B0-----:R-:W-:-:S05]  /*2390*/  @!P1 HSETP2.GT.AND P0, PT, R4.H0_H0, R5.H0_H0, PT ;  /* 0x2000000504009234 */ /* 0x001fca0003f04800 */
[----:B------:R-:W-:-:S05]  /*23a0*/  @!P1 SEL R4, R5, R4, !P0 ;  /* 0x0000000405049207 */ /* 0x000fca0004000000 */
[----:B------:R1:W-:Y:S01]  /*23b0*/  @!P1 STS.U16 [R3], R4 ;  /* 0x0000000403009388 */ /* 0x0003e20000000400 */
[----:B------:R-:W-:Y:S05]  /*23c0*/  BRA.U UP0, `(.L_x_25) ;  /* 0xfffffffd00d07547 */ /* 0x000fea000b83ffff */
.L_x_24:
[----:B------:R-:W2:Y:S01]  /*23d0*/  S2UR UR5, SR_CgaCtaId ;  /* 0x00000000000579c3 */ /* 0x000ea20000008800 */
[----:B------:R-:W-:-:S07]  /*23e0*/  UMOV UR4, 0x400 ;  /* 0x0000040000047882 */ /* 0x000fce0000000000 */
[----:B-1----:R-:W1:Y:S01]  /*23f0*/  LDC.64 R2, c[0x0][0x398] ;  /* 0x0000e600ff027b82 */ /* 0x002e620000000a00 */
[----:B--2---:R-:W-:Y:S01]  /*2400*/  ULEA UR4, UR5, UR4, 0x18 ;  /* 0x0000000405047291 */ /* 0x004fe2000f8ec0ff */
[----:B-1----:R-:W-:-:S08]  /*2410*/  IMAD.WIDE R2, R0, 0x2, R2 ;  /* 0x0000000200027825 */ /* 0x002fd000078e0202 */
[----:B0-----:R-:W0:Y:S04]  /*2420*/  LDS.U16 R5, [UR4+0x1b20] ;  /* 0x001b2004ff057984 */ /* 0x001e280008000400 */
[----:B0-----:R-:W-:Y:S01]  /*2430*/  STG.E.U16 desc[UR12][R2.64], R5 ;  /* 0x0000000502007986 */ /* 0x001fe2000c10150c */
[----:B------:R-:W-:Y:S05]  /*2440*/  EXIT ;  /* 0x000000000000794d */ /* 0x000fea0003800000 */
.L_x_26:
[----:B------:R-:W-:-:S00]  /*2450*/  BRA `(.L_x_26) ;  /* 0xfffffffc00fc7947 */ /* 0x000fc0000383ffff */
[----:B------:R-:W-:-:S00]  /*2460*/  NOP ;  /* 0x0000000000007918 */ /* 0x000fc00000000000 */
        /* <DEDUP_REMOVED lines=9> */
.L_x_27:


//--------------------- .nv.shared._Z11BatchedPECRiP6__halfS0_S0_iiiiiiiiiiiiii --------------------------
	.section	.nv.shared._Z11BatchedPECRiP6__halfS0_S0_iiiiiiiiiiiiii,"aw",@nobits
	.sectionflags	@""
	.align	4
.nv.shared._Z11BatchedPECRiP6__halfS0_S0_iiiiiiiiiiiiii:
	.zero		8168


//--------------------- .nv.shared.reserved.0     --------------------------
	.section	.nv.shared.reserved.0,"aw",@nobits
	.weak		__nv_reservedSMEM_offset_0_alias
	.size		__nv_reservedSMEM_offset_0_alias, 0, 64
	.other		__nv_reservedSMEM_offset_0_alias,@"STO_CUDA_RESERVED_SHARED STV_DEFAULT"
__nv_reservedSMEM_offset_0_alias:
	.zero		0
	.zero		64


//--------------------- .nv.constant0._Z11BatchedPECRiP6__halfS0_S0_iiiiiiiiiiiiii --------------------------
	.section	.nv.constant0._Z11BatchedPECRiP6__halfS0_S0_iiiiiiiiiiiiii,"a",@progbits
	.sectionflags	@""
	.align	4
.nv.constant0._Z11BatchedPECRiP6__halfS0_S0_iiiiiiiiiiiiii:
	.zero		984


//--------------------- SYMBOLS --------------------------

	.type		.nv.reservedSmem.offset0,@object
	.size		.nv.reservedSmem.offset0,0x4
	.type		.nv.reservedSmem.cap,@object
	.size		.nv.reservedSmem.cap,0x4
